//
// Generated by NVIDIA NVVM Compiler
//
// Compiler Build ID: CL-36424714
// Cuda compilation tools, release 13.0, V13.0.88
// Based on NVVM 20.0.0
//

.version 9.0
.target sm_100
.address_size 64

	// .globl	_Z7dkernelPlS_S_iiiiii
.extern .shared .align 16 .b8 shared_input[];

.visible .entry _Z7dkernelPlS_S_iiiiii(
	.param .u64 .ptr .align 1 _Z7dkernelPlS_S_iiiiii_param_0,
	.param .u64 .ptr .align 1 _Z7dkernelPlS_S_iiiiii_param_1,
	.param .u64 .ptr .align 1 _Z7dkernelPlS_S_iiiiii_param_2,
	.param .u32 _Z7dkernelPlS_S_iiiiii_param_3,
	.param .u32 _Z7dkernelPlS_S_iiiiii_param_4,
	.param .u32 _Z7dkernelPlS_S_iiiiii_param_5,
	.param .u32 _Z7dkernelPlS_S_iiiiii_param_6,
	.param .u32 _Z7dkernelPlS_S_iiiiii_param_7,
	.param .u32 _Z7dkernelPlS_S_iiiiii_param_8
)
{
	.reg .pred 	%p<93>;
	.reg .b32 	%r<141>;
	.reg .b64 	%rd<94>;

	ld.param.u64 	%rd36, [_Z7dkernelPlS_S_iiiiii_param_0];
	ld.param.u64 	%rd37, [_Z7dkernelPlS_S_iiiiii_param_1];
	ld.param.u32 	%r43, [_Z7dkernelPlS_S_iiiiii_param_3];
	ld.param.u32 	%r44, [_Z7dkernelPlS_S_iiiiii_param_4];
	ld.param.u32 	%r45, [_Z7dkernelPlS_S_iiiiii_param_5];
	ld.param.u32 	%r46, [_Z7dkernelPlS_S_iiiiii_param_6];
	ld.param.u32 	%r47, [_Z7dkernelPlS_S_iiiiii_param_7];
	ld.param.u32 	%r48, [_Z7dkernelPlS_S_iiiiii_param_8];
	cvta.to.global.u64 	%rd1, %rd37;
	cvta.to.global.u64 	%rd2, %rd36;
	mov.u32 	%r49, %ctaid.x;
	mov.u32 	%r1, %ntid.x;
	mul.lo.s32 	%r2, %r49, %r1;
	mov.u32 	%r3, %tid.x;
	add.s32 	%r4, %r2, %r3;
	mul.lo.s32 	%r5, %r44, %r43;
	setp.ge.s32 	%p3, %r4, %r5;
	setp.lt.s32 	%p4, %r48, 1;
	or.pred  	%p5, %p3, %p4;
	@%p5 bra 	$L__BB0_47;
	shr.u32 	%r51, %r46, 31;
	add.s32 	%r52, %r46, %r51;
	shr.s32 	%r6, %r52, 1;
	shr.u32 	%r53, %r47, 31;
	add.s32 	%r54, %r47, %r53;
	shr.s32 	%r7, %r54, 1;
	div.s32 	%r55, %r4, %r44;
	sub.s32 	%r8, %r55, %r6;
	mul.lo.s32 	%r56, %r55, %r44;
	sub.s32 	%r57, %r4, %r56;
	sub.s32 	%r9, %r57, %r7;
	and.b32  	%r10, %r47, 3;
	and.b32  	%r11, %r47, 2147483644;
	mov.b32 	%r135, 0;
$L__BB0_2:
	setp.lt.s32 	%p6, %r45, 1;
	mov.b64 	%rd83, 0;
	@%p6 bra 	$L__BB0_46;
	div.u32 	%r59, %r2, %r44;
	mul.lo.s32 	%r60, %r59, %r44;
	sub.s32 	%r61, %r2, %r60;
	add.s32 	%r62, %r1, %r44;
	add.s32 	%r63, %r62, -1;
	div.u32 	%r64, %r63, %r44;
	sub.s32 	%r65, %r43, %r59;
	min.u32 	%r66, %r64, %r65;
	sub.s32 	%r67, %r61, %r7;
	max.s32 	%r13, %r67, 0;
	sub.s32 	%r68, %r59, %r6;
	max.s32 	%r14, %r68, 0;
	add.s32 	%r69, %r7, %r1;
	add.s32 	%r70, %r69, %r61;
	min.u32 	%r71, %r44, %r70;
	add.s32 	%r72, %r59, %r6;
	add.s32 	%r73, %r72, %r66;
	min.s32 	%r74, %r43, %r73;
	sub.s32 	%r15, %r71, %r13;
	sub.s32 	%r16, %r74, %r14;
	mul.lo.s32 	%r17, %r16, %r15;
	mov.b64 	%rd83, 0;
	mov.b32 	%r136, 0;
$L__BB0_4:
	setp.ge.s32 	%p7, %r3, %r17;
	@%p7 bra 	$L__BB0_7;
	mad.lo.s32 	%r19, %r136, %r43, %r14;
	mov.u32 	%r137, %r3;
$L__BB0_6:
	div.s32 	%r75, %r137, %r15;
	mul.lo.s32 	%r76, %r75, %r15;
	sub.s32 	%r77, %r137, %r76;
	add.s32 	%r78, %r77, %r13;
	add.s32 	%r79, %r19, %r75;
	mad.lo.s32 	%r80, %r79, %r44, %r78;
	mul.wide.s32 	%rd40, %r80, 8;
	add.s64 	%rd41, %rd2, %rd40;
	ld.global.u64 	%rd42, [%rd41];
	shl.b32 	%r81, %r137, 3;
	mov.u32 	%r82, shared_input;
	add.s32 	%r83, %r82, %r81;
	st.shared.u64 	[%r83], %rd42;
	add.s32 	%r137, %r137, %r1;
	setp.lt.s32 	%p8, %r137, %r17;
	@%p8 bra 	$L__BB0_6;
$L__BB0_7:
	setp.lt.s32 	%p9, %r46, 1;
	bar.sync 	0;
	@%p9 bra 	$L__BB0_45;
	setp.lt.s32 	%p10, %r47, 1;
	@%p10 bra 	$L__BB0_45;
	mad.lo.s32 	%r85, %r135, %r45, %r136;
	mul.lo.s32 	%r22, %r85, %r46;
	mul.lo.s32 	%r23, %r136, %r43;
	mov.b32 	%r138, 0;
$L__BB0_10:
	setp.lt.u32 	%p11, %r47, 4;
	add.s32 	%r87, %r8, %r138;
	setp.gt.s32 	%p12, %r87, -1;
	setp.lt.s32 	%p13, %r87, %r43;
	and.pred  	%p1, %p12, %p13;
	sub.s32 	%r88, %r87, %r14;
	setp.gt.s32 	%p14, %r88, -1;
	setp.lt.s32 	%p15, %r88, %r16;
	and.pred  	%p2, %p14, %p15;
	add.s32 	%r89, %r87, %r23;
	mul.lo.s32 	%r25, %r89, %r44;
	add.s32 	%r90, %r138, %r22;
	mul.lo.s32 	%r26, %r90, %r47;
	mul.lo.s32 	%r27, %r88, %r15;
	mov.b32 	%r140, 0;
	@%p11 bra 	$L__BB0_29;
	mov.b32 	%r139, 0;
$L__BB0_12:
	add.s32 	%r29, %r9, %r139;
	setp.gt.s32 	%p16, %r29, -1;
	setp.lt.s32 	%p17, %r29, %r44;
	and.pred  	%p18, %p16, %p17;
	and.pred  	%p19, %p1, %p18;
	add.s32 	%r92, %r29, %r25;
	mul.wide.s32 	%rd44, %r92, 8;
	add.s64 	%rd6, %rd2, %rd44;
	add.s32 	%r93, %r26, %r139;
	mul.wide.s32 	%rd45, %r93, 8;
	add.s64 	%rd7, %rd1, %rd45;
	not.pred 	%p20, %p19;
	@%p20 bra 	$L__BB0_16;
	sub.s32 	%r30, %r29, %r13;
	setp.gt.s32 	%p21, %r30, -1;
	setp.lt.s32 	%p22, %r30, %r15;
	and.pred  	%p23, %p21, %p22;
	and.pred  	%p25, %p2, %p23;
	@%p25 bra 	$L__BB0_15;
	ld.global.u64 	%rd46, [%rd6];
	ld.global.u64 	%rd47, [%rd7];
	mad.lo.s64 	%rd83, %rd47, %rd46, %rd83;
	bra.uni 	$L__BB0_16;
$L__BB0_15:
	add.s32 	%r94, %r30, %r27;
	shl.b32 	%r95, %r94, 3;
	mov.u32 	%r96, shared_input;
	add.s32 	%r97, %r96, %r95;
	ld.shared.u64 	%rd48, [%r97];
	ld.global.u64 	%rd49, [%rd7];
	mad.lo.s64 	%rd83, %rd49, %rd48, %rd83;
$L__BB0_16:
	add.s32 	%r31, %r29, 1;
	setp.gt.s32 	%p26, %r31, -1;
	setp.lt.s32 	%p27, %r31, %r44;
	and.pred  	%p28, %p26, %p27;
	and.pred  	%p29, %p1, %p28;
	not.pred 	%p30, %p29;
	@%p30 bra 	$L__BB0_20;
	sub.s32 	%r98, %r31, %r13;
	setp.gt.s32 	%p31, %r98, -1;
	setp.lt.s32 	%p32, %r98, %r15;
	and.pred  	%p33, %p31, %p32;
	and.pred  	%p35, %p2, %p33;
	@%p35 bra 	$L__BB0_19;
	ld.global.u64 	%rd50, [%rd6+8];
	ld.global.u64 	%rd51, [%rd7+8];
	mad.lo.s64 	%rd83, %rd51, %rd50, %rd83;
	bra.uni 	$L__BB0_20;
$L__BB0_19:
	sub.s32 	%r99, %r29, %r13;
	add.s32 	%r100, %r99, %r27;
	shl.b32 	%r101, %r100, 3;
	mov.u32 	%r102, shared_input;
	add.s32 	%r103, %r102, %r101;
	ld.shared.u64 	%rd52, [%r103+8];
	ld.global.u64 	%rd53, [%rd7+8];
	mad.lo.s64 	%rd83, %rd53, %rd52, %rd83;
$L__BB0_20:
	add.s32 	%r32, %r29, 2;
	setp.gt.s32 	%p36, %r32, -1;
	setp.lt.s32 	%p37, %r32, %r44;
	and.pred  	%p38, %p36, %p37;
	and.pred  	%p39, %p1, %p38;
	not.pred 	%p40, %p39;
	@%p40 bra 	$L__BB0_24;
	sub.s32 	%r104, %r32, %r13;
	setp.gt.s32 	%p41, %r104, -1;
	setp.lt.s32 	%p42, %r104, %r15;
	and.pred  	%p43, %p41, %p42;
	and.pred  	%p45, %p2, %p43;
	@%p45 bra 	$L__BB0_23;
	ld.global.u64 	%rd54, [%rd6+16];
	ld.global.u64 	%rd55, [%rd7+16];
	mad.lo.s64 	%rd83, %rd55, %rd54, %rd83;
	bra.uni 	$L__BB0_24;
$L__BB0_23:
	sub.s32 	%r105, %r29, %r13;
	add.s32 	%r106, %r105, %r27;
	shl.b32 	%r107, %r106, 3;
	mov.u32 	%r108, shared_input;
	add.s32 	%r109, %r108, %r107;
	ld.shared.u64 	%rd56, [%r109+16];
	ld.global.u64 	%rd57, [%rd7+16];
	mad.lo.s64 	%rd83, %rd57, %rd56, %rd83;
$L__BB0_24:
	add.s32 	%r33, %r29, 3;
	setp.gt.s32 	%p46, %r33, -1;
	setp.lt.s32 	%p47, %r33, %r44;
	and.pred  	%p48, %p46, %p47;
	and.pred  	%p49, %p1, %p48;
	not.pred 	%p50, %p49;
	@%p50 bra 	$L__BB0_28;
	sub.s32 	%r110, %r33, %r13;
	setp.gt.s32 	%p51, %r110, -1;
	setp.lt.s32 	%p52, %r110, %r15;
	and.pred  	%p53, %p51, %p52;
	and.pred  	%p55, %p2, %p53;
	@%p55 bra 	$L__BB0_27;
	ld.global.u64 	%rd58, [%rd6+24];
	ld.global.u64 	%rd59, [%rd7+24];
	mad.lo.s64 	%rd83, %rd59, %rd58, %rd83;
	bra.uni 	$L__BB0_28;
$L__BB0_27:
	sub.s32 	%r111, %r29, %r13;
	add.s32 	%r112, %r111, %r27;
	shl.b32 	%r113, %r112, 3;
	mov.u32 	%r114, shared_input;
	add.s32 	%r115, %r114, %r113;
	ld.shared.u64 	%rd60, [%r115+24];
	ld.global.u64 	%rd61, [%rd7+24];
	mad.lo.s64 	%rd83, %rd61, %rd60, %rd83;
$L__BB0_28:
	add.s32 	%r139, %r139, 4;
	setp.ne.s32 	%p56, %r139, %r11;
	mov.u32 	%r140, %r11;
	@%p56 bra 	$L__BB0_12;
$L__BB0_29:
	setp.eq.s32 	%p57, %r10, 0;
	@%p57 bra 	$L__BB0_44;
	add.s32 	%r36, %r9, %r140;
	setp.gt.s32 	%p58, %r36, -1;
	setp.lt.s32 	%p59, %r36, %r44;
	and.pred  	%p60, %p58, %p59;
	and.pred  	%p61, %p1, %p60;
	add.s32 	%r116, %r36, %r25;
	mul.wide.s32 	%rd62, %r116, 8;
	add.s64 	%rd22, %rd2, %rd62;
	add.s32 	%r117, %r26, %r140;
	mul.wide.s32 	%rd63, %r117, 8;
	add.s64 	%rd23, %rd1, %rd63;
	not.pred 	%p62, %p61;
	@%p62 bra 	$L__BB0_34;
	sub.s32 	%r37, %r36, %r13;
	setp.gt.s32 	%p63, %r37, -1;
	setp.lt.s32 	%p64, %r37, %r15;
	and.pred  	%p65, %p63, %p64;
	and.pred  	%p67, %p2, %p65;
	@%p67 bra 	$L__BB0_33;
	ld.global.u64 	%rd64, [%rd22];
	ld.global.u64 	%rd65, [%rd23];
	mad.lo.s64 	%rd83, %rd65, %rd64, %rd83;
	bra.uni 	$L__BB0_34;
$L__BB0_33:
	add.s32 	%r118, %r37, %r27;
	shl.b32 	%r119, %r118, 3;
	mov.u32 	%r120, shared_input;
	add.s32 	%r121, %r120, %r119;
	ld.shared.u64 	%rd66, [%r121];
	ld.global.u64 	%rd67, [%rd23];
	mad.lo.s64 	%rd83, %rd67, %rd66, %rd83;
$L__BB0_34:
	setp.eq.s32 	%p68, %r10, 1;
	@%p68 bra 	$L__BB0_44;
	add.s32 	%r38, %r36, 1;
	setp.gt.s32 	%p69, %r38, -1;
	setp.lt.s32 	%p70, %r38, %r44;
	and.pred  	%p71, %p69, %p70;
	and.pred  	%p72, %p1, %p71;
	not.pred 	%p73, %p72;
	@%p73 bra 	$L__BB0_39;
	sub.s32 	%r122, %r38, %r13;
	setp.gt.s32 	%p74, %r122, -1;
	setp.lt.s32 	%p75, %r122, %r15;
	and.pred  	%p76, %p74, %p75;
	and.pred  	%p78, %p2, %p76;
	@%p78 bra 	$L__BB0_38;
	ld.global.u64 	%rd68, [%rd22+8];
	ld.global.u64 	%rd69, [%rd23+8];
	mad.lo.s64 	%rd83, %rd69, %rd68, %rd83;
	bra.uni 	$L__BB0_39;
$L__BB0_38:
	sub.s32 	%r123, %r36, %r13;
	add.s32 	%r124, %r123, %r27;
	shl.b32 	%r125, %r124, 3;
	mov.u32 	%r126, shared_input;
	add.s32 	%r127, %r126, %r125;
	ld.shared.u64 	%rd70, [%r127+8];
	ld.global.u64 	%rd71, [%rd23+8];
	mad.lo.s64 	%rd83, %rd71, %rd70, %rd83;
$L__BB0_39:
	setp.eq.s32 	%p79, %r10, 2;
	@%p79 bra 	$L__BB0_44;
	add.s32 	%r39, %r36, 2;
	setp.gt.s32 	%p80, %r39, -1;
	setp.lt.s32 	%p81, %r39, %r44;
	and.pred  	%p82, %p80, %p81;
	and.pred  	%p83, %p1, %p82;
	not.pred 	%p84, %p83;
	@%p84 bra 	$L__BB0_44;
	sub.s32 	%r128, %r39, %r13;
	setp.gt.s32 	%p85, %r128, -1;
	setp.lt.s32 	%p86, %r128, %r15;
	and.pred  	%p87, %p85, %p86;
	and.pred  	%p89, %p2, %p87;
	@%p89 bra 	$L__BB0_43;
	ld.global.u64 	%rd72, [%rd22+16];
	ld.global.u64 	%rd73, [%rd23+16];
	mad.lo.s64 	%rd83, %rd73, %rd72, %rd83;
	bra.uni 	$L__BB0_44;
$L__BB0_43:
	sub.s32 	%r129, %r36, %r13;
	add.s32 	%r130, %r129, %r27;
	shl.b32 	%r131, %r130, 3;
	mov.u32 	%r132, shared_input;
	add.s32 	%r133, %r132, %r131;
	ld.shared.u64 	%rd74, [%r133+16];
	ld.global.u64 	%rd75, [%rd23+16];
	mad.lo.s64 	%rd83, %rd75, %rd74, %rd83;
$L__BB0_44:
	add.s32 	%r138, %r138, 1;
	setp.ne.s32 	%p90, %r138, %r46;
	@%p90 bra 	$L__BB0_10;
$L__BB0_45:
	bar.sync 	0;
	add.s32 	%r136, %r136, 1;
	setp.ne.s32 	%p91, %r136, %r45;
	@%p91 bra 	$L__BB0_4;
$L__BB0_46:
	ld.param.u64 	%rd79, [_Z7dkernelPlS_S_iiiiii_param_2];
	mad.lo.s32 	%r134, %r5, %r135, %r4;
	cvta.to.global.u64 	%rd76, %rd79;
	mul.wide.s32 	%rd77, %r134, 8;
	add.s64 	%rd78, %rd76, %rd77;
	st.global.u64 	[%rd78], %rd83;
	add.s32 	%r135, %r135, 1;
	setp.ne.s32 	%p92, %r135, %r48;
	@%p92 bra 	$L__BB0_2;
$L__BB0_47:
	ret;

}


// ===== COMPILED SASS (sm_100) =====

	.target	sm_100

	.elftype	@"ET_EXEC"


//--------------------- .note.nv.tkinfo           --------------------------
	.section	.note.nv.tkinfo,"",@"SHT_NOTE"
	.sectionflags	@"SHF_NOTE_NV_TKINFO"
	.tkinfo
        /*0018*/ 	.word	0x00000002
        /*0030*/ 	.string	""
        /*0030*/ 	.string	"ptxas"
        /*0030*/ 	.string	"Cuda compilation tools, release 13.0, V13.0.88"
        /*0030*/ 	.string	"Build cuda_13.0.r13.0/compiler.36424714_0"
        /*0030*/ 	.string	"-arch sm_100 -m 64 "



//--------------------- .note.nv.cuinfo           --------------------------
	.section	.note.nv.cuinfo,"",@"SHT_NOTE"
	.sectionflags	@"SHF_NOTE_NV_CUINFO"
        /*0018*/ 	.short	0x0002
        /*001a*/ 	.short	0x0064
        /*001c*/ 	.short	0x0082
	.zero		2


//--------------------- .nv.info                  --------------------------
	.section	.nv.info,"",@"SHT_CUDA_INFO"
	.align	4


	//----- nvinfo : EIATTR_REGCOUNT
	.align		4
        /*0000*/ 	.byte	0x04, 0x2f
        /*0002*/ 	.short	(.L_1 - .L_0)
	.align		4
.L_0:
        /*0004*/ 	.word	index@(_Z7dkernelPlS_S_iiiiii)
        /*0008*/ 	.word	0x00000020


	//----- nvinfo : EIATTR_FRAME_SIZE
	.align		4
.L_1:
        /*000c*/ 	.byte	0x04, 0x11
        /*000e*/ 	.short	(.L_3 - .L_2)
	.align		4
.L_2:
        /*0010*/ 	.word	index@(_Z7dkernelPlS_S_iiiiii)
        /*0014*/ 	.word	0x00000000


	//----- nvinfo : EIATTR_MIN_STACK_SIZE
	.align		4
.L_3:
        /*0018*/ 	.byte	0x04, 0x12
        /*001a*/ 	.short	(.L_5 - .L_4)
	.align		4
.L_4:
        /*001c*/ 	.word	index@(_Z7dkernelPlS_S_iiiiii)
        /*0020*/ 	.word	0x00000000
.L_5:


//--------------------- .nv.compat                --------------------------
	.section	.nv.compat,"",@"SHT_CUDA_COMPAT_INFO"
	.align	4
        /*0000*/ 	.byte	0x02, 0x09, 0x00, 0x00, 0x02, 0x02, 0x01, 0x00, 0x02, 0x05, 0x05, 0x00, 0x03, 0x07, 0x01, 0x01
        /*0010*/ 	.byte	0x02, 0x03, 0x00, 0x00, 0x02, 0x06, 0x01, 0x00, 0x04, 0x0b, 0x08, 0x00, 0x09, 0x00, 0x00, 0x00
        /*0020*/ 	.byte	0x00, 0x00, 0x00, 0x00


//--------------------- .nv.info._Z7dkernelPlS_S_iiiiii --------------------------
	.section	.nv.info._Z7dkernelPlS_S_iiiiii,"",@"SHT_CUDA_INFO"
	.sectionflags	@""
	.align	4


	//----- nvinfo : EIATTR_CUDA_API_VERSION
	.align		4
        /*0000*/ 	.byte	0x04, 0x37
        /*0002*/ 	.short	(.L_7 - .L_6)
.L_6:
        /*0004*/ 	.word	0x00000082


	//----- nvinfo : EIATTR_KPARAM_INFO
	.align		4
.L_7:
        /*0008*/ 	.byte	0x04, 0x17
        /*000a*/ 	.short	(.L_9 - .L_8)
.L_8:
        /*000c*/ 	.word	0x00000000
        /*0010*/ 	.short	0x0008
        /*0012*/ 	.short	0x002c
        /*0014*/ 	.byte	0x00, 0xf0, 0x11, 0x00


	//----- nvinfo : EIATTR_KPARAM_INFO
	.align		4
.L_9:
        /*0018*/ 	.byte	0x04, 0x17
        /*001a*/ 	.short	(.L_11 - .L_10)
.L_10:
        /*001c*/ 	.word	0x00000000
        /*0020*/ 	.short	0x0007
        /*0022*/ 	.short	0x0028
        /*0024*/ 	.byte	0x00, 0xf0, 0x11, 0x00


	//----- nvinfo : EIATTR_KPARAM_INFO
	.align		4
.L_11:
        /*0028*/ 	.byte	0x04, 0x17
        /*002a*/ 	.short	(.L_13 - .L_12)
.L_12:
        /*002c*/ 	.word	0x00000000
        /*0030*/ 	.short	0x0006
        /*0032*/ 	.short	0x0024
        /*0034*/ 	.byte	0x00, 0xf0, 0x11, 0x00


	//----- nvinfo : EIATTR_KPARAM_INFO
	.align		4
.L_13:
        /*0038*/ 	.byte	0x04, 0x17
        /*003a*/ 	.short	(.L_15 - .L_14)
.L_14:
        /*003c*/ 	.word	0x00000000
        /*0040*/ 	.short	0x0005
        /*0042*/ 	.short	0x0020
        /*0044*/ 	.byte	0x00, 0xf0, 0x11, 0x00


	//----- nvinfo : EIATTR_KPARAM_INFO
	.align		4
.L_15:
        /*0048*/ 	.byte	0x04, 0x17
        /*004a*/ 	.short	(.L_17 - .L_16)
.L_16:
        /*004c*/ 	.word	0x00000000
        /*0050*/ 	.short	0x0004
        /*0052*/ 	.short	0x001c
        /*0054*/ 	.byte	0x00, 0xf0, 0x11, 0x00


	//----- nvinfo : EIATTR_KPARAM_INFO
	.align		4
.L_17:
        /*0058*/ 	.byte	0x04, 0x17
        /*005a*/ 	.short	(.L_19 - .L_18)
.L_18:
        /*005c*/ 	.word	0x00000000
        /*0060*/ 	.short	0x0003
        /*0062*/ 	.short	0x0018
        /*0064*/ 	.byte	0x00, 0xf0, 0x11, 0x00


	//----- nvinfo : EIATTR_KPARAM_INFO
	.align		4
.L_19:
        /*0068*/ 	.byte	0x04, 0x17
        /*006a*/ 	.short	(.L_21 - .L_20)
.L_20:
        /*006c*/ 	.word	0x00000000
        /*0070*/ 	.short	0x0002
        /*0072*/ 	.short	0x0010
        /*0074*/ 	.byte	0x00, 0xf5, 0x21, 0x00


	//----- nvinfo : EIATTR_KPARAM_INFO
	.align		4
.L_21:
        /*0078*/ 	.byte	0x04, 0x17
        /*007a*/ 	.short	(.L_23 - .L_22)
.L_22:
        /*007c*/ 	.word	0x00000000
        /*0080*/ 	.short	0x0001
        /*0082*/ 	.short	0x0008
        /*0084*/ 	.byte	0x00, 0xf5, 0x21, 0x00


	//----- nvinfo : EIATTR_KPARAM_INFO
	.align		4
.L_23:
        /*0088*/ 	.byte	0x04, 0x17
        /*008a*/ 	.short	(.L_25 - .L_24)
.L_24:
        /*008c*/ 	.word	0x00000000
        /*0090*/ 	.short	0x0000
        /*0092*/ 	.short	0x0000
        /*0094*/ 	.byte	0x00, 0xf5, 0x21, 0x00


	//----- nvinfo : EIATTR_SPARSE_MMA_MASK
	.align		4
.L_25:
        /*0098*/ 	.byte	0x03, 0x50
        /*009a*/ 	.short	0x0000


	//----- nvinfo : EIATTR_MAXREG_COUNT
	.align		4
        /*009c*/ 	.byte	0x03, 0x1b
        /*009e*/ 	.short	0x00ff


	//----- nvinfo : EIATTR_NUM_BARRIERS
	.align		4
        /*00a0*/ 	.byte	0x02, 0x4c
        /*00a2*/ 	.byte	0x01
	.zero		1


	//----- nvinfo : EIATTR_MERCURY_ISA_VERSION
	.align		4
        /*00a4*/ 	.byte	0x03, 0x5f
        /*00a6*/ 	.short	0x0101


	//----- nvinfo : EIATTR_VRC_CTA_INIT_COUNT
	.align		4
        /*00a8*/ 	.byte	0x02, 0x4a
	.zero		1
	.zero		1


	//----- nvinfo : EIATTR_EXIT_INSTR_OFFSETS
	.align		4
        /*00ac*/ 	.byte	0x04, 0x1c
        /*00ae*/ 	.short	(.L_27 - .L_26)


	//   ....[0]....
.L_26:
        /*00b0*/ 	.word	0x000000b0


	//   ....[1]....
        /*00b4*/ 	.word	0x00001ac0


	//----- nvinfo : EIATTR_CRS_STACK_SIZE
	.align		4
.L_27:
        /*00b8*/ 	.byte	0x04, 0x1e
        /*00ba*/ 	.short	(.L_29 - .L_28)
.L_28:
        /*00bc*/ 	.word	0x00000000


	//----- nvinfo : EIATTR_CBANK_PARAM_SIZE
	.align		4
.L_29:
        /*00c0*/ 	.byte	0x03, 0x19
        /*00c2*/ 	.short	0x0030


	//----- nvinfo : EIATTR_PARAM_CBANK
	.align		4
        /*00c4*/ 	.byte	0x04, 0x0a
        /*00c6*/ 	.short	(.L_31 - .L_30)
	.align		4
.L_30:
        /*00c8*/ 	.word	index@(.nv.constant0._Z7dkernelPlS_S_iiiiii)
        /*00cc*/ 	.short	0x0380
        /*00ce*/ 	.short	0x0030


	//----- nvinfo : EIATTR_SW_WAR
	.align		4
.L_31:
        /*00d0*/ 	.byte	0x04, 0x36
        /*00d2*/ 	.short	(.L_33 - .L_32)
.L_32:
        /*00d4*/ 	.word	0x00000008
.L_33:


//--------------------- .nv.callgraph             --------------------------
	.section	.nv.callgraph,"",@"SHT_CUDA_CALLGRAPH"
	.align	4
	.sectionentsize	8
	.align		4
        /*0000*/ 	.word	0x00000000
	.align		4
        /*0004*/ 	.word	0xffffffff
	.align		4
        /*0008*/ 	.word	0x00000000
	.align		4
        /*000c*/ 	.word	0xfffffffe
	.align		4
        /*0010*/ 	.word	0x00000000
	.align		4
        /*0014*/ 	.word	0xfffffffd
	.align		4
        /*0018*/ 	.word	0x00000000
	.align		4
        /*001c*/ 	.word	0xfffffffc


//--------------------- .text._Z7dkernelPlS_S_iiiiii --------------------------
	.section	.text._Z7dkernelPlS_S_iiiiii,"ax",@progbits
	.align	128
        .global         _Z7dkernelPlS_S_iiiiii
        .type           _Z7dkernelPlS_S_iiiiii,@function
        .size           _Z7dkernelPlS_S_iiiiii,(.L_x_25 - _Z7dkernelPlS_S_iiiiii)
        .other          _Z7dkernelPlS_S_iiiiii,@"STO_CUDA_ENTRY STV_DEFAULT"
_Z7dkernelPlS_S_iiiiii:
.text._Z7dkernelPlS_S_iiiiii:
[----:B------:R-:W-:Y:S01]  /*0000*/  LDC R1, c[0x0][0x37c] ;  /* 0x0000df00ff017b82 */ /* 0x000fe20000000800 */
[----:B------:R-:W0:Y:S07]  /*0010*/  S2R R7, SR_TID.X ;  /* 0x0000000000077919 */ /* 0x000e2e0000002100 */
[----:B------:R-:W1:Y:S08]  /*0020*/  S2UR UR4, SR_CTAID.X ;  /* 0x00000000000479c3 */ /* 0x000e700000002500 */
[----:B------:R-:W1:Y:S08]  /*0030*/  LDC R0, c[0x0][0x360] ;  /* 0x0000d800ff007b82 */ /* 0x000e700000000800 */
[----:B------:R-:W2:Y:S08]  /*0040*/  LDC R3, c[0x0][0x3ac] ;  /* 0x0000eb00ff037b82 */ /* 0x000eb00000000800 */
[----:B------:R-:W3:Y:S01]  /*0050*/  LDC.64 R4, c[0x0][0x398] ;  /* 0x0000e600ff047b82 */ /* 0x000ee20000000a00 */
[----:B-1----:R-:W-:Y:S01]  /*0060*/  IMAD R2, R0, UR4, RZ ;  /* 0x0000000400027c24 */ /* 0x002fe2000f8e02ff */
[----:B--2---:R-:W-:Y:S01]  /*0070*/  ISETP.GE.AND P0, PT, R3, 0x1, PT ;  /* 0x000000010300780c */ /* 0x004fe20003f06270 */
[----:B---3--:R-:W-:-:S02]  /*0080*/  IMAD R3, R5, R4, RZ ;  /* 0x0000000405037224 */ /* 0x008fc400078e02ff */
[----:B0-----:R-:W-:-:S05]  /*0090*/  IMAD.IADD R4, R2, 0x1, R7 ;  /* 0x0000000102047824 */ /* 0x001fca00078e0207 */
[----:B------:R-:W-:-:S13]  /*00a0*/  ISETP.GE.OR P0, PT, R4, R3, !P0 ;  /* 0x000000030400720c */ /* 0x000fda0004706670 */
[----:B------:R-:W-:Y:S05]  /*00b0*/  @P0 EXIT ;  /* 0x000000000000094d */ /* 0x000fea0003800000 */
[----:B------:R-:W-:Y:S01]  /*00c0*/  IABS R8, R5 ;  /* 0x0000000500087213 */ /* 0x000fe20000000000 */
[----:B------:R-:W0:Y:S01]  /*00d0*/  LDCU UR7, c[0x0][0x3a8] ;  /* 0x00007500ff0777ac */ /* 0x000e220008000800 */
[----:B------:R-:W-:Y:S02]  /*00e0*/  IABS R10, R4 ;  /* 0x00000004000a7213 */ /* 0x000fe40000000000 */
[----:B------:R-:W1:Y:S01]  /*00f0*/  I2F.RP R3, R8 ;  /* 0x0000000800037306 */ /* 0x000e620000209400 */
[----:B------:R-:W2:Y:S01]  /*0100*/  LDCU UR4, c[0x0][0x3a4] ;  /* 0x00007480ff0477ac */ /* 0x000ea20008000800 */
[----:B------:R-:W3:Y:S06]  /*0110*/  LDCU.64 UR10, c[0x0][0x358] ;  /* 0x00006b00ff0a77ac */ /* 0x000eec0008000a00 */
[----:B-1----:R-:W1:Y:S01]  /*0120*/  MUFU.RCP R3, R3 ;  /* 0x0000000300037308 */ /* 0x002e620000001000 */
[----:B0-----:R-:W-:-:S02]  /*0130*/  ULEA.HI UR5, UR7, UR7, URZ, 0x1 ;  /* 0x0000000707057291 */ /* 0x001fc4000f8f08ff */
[----:B------:R-:W-:Y:S02]  /*0140*/  ULOP3.LUT UR9, UR7, 0x3, URZ, 0xc0, !UPT ;  /* 0x0000000307097892 */ /* 0x000fe4000f8ec0ff */
[----:B--2---:R-:W-:Y:S02]  /*0150*/  ULEA.HI UR4, UR4, UR4, URZ, 0x1 ;  /* 0x0000000404047291 */ /* 0x004fe4000f8f08ff */
[----:B------:R-:W-:Y:S02]  /*0160*/  USHF.R.S32.HI UR5, URZ, 0x1, UR5 ;  /* 0x00000001ff057899 */ /* 0x000fe40008011405 */
[----:B------:R-:W-:Y:S02]  /*0170*/  USHF.R.S32.HI UR4, URZ, 0x1, UR4 ;  /* 0x00000001ff047899 */ /* 0x000fe40008011404 */
[----:B------:R-:W-:Y:S01]  /*0180*/  ULOP3.LUT UR7, UR7, 0x7ffffffc, URZ, 0xc0, !UPT ;  /* 0x7ffffffc07077892 */ /* 0x000fe2000f8ec0ff */
[----:B-1----:R-:W-:-:S04]  /*0190*/  VIADD R6, R3, 0xffffffe ;  /* 0x0ffffffe03067836 */ /* 0x002fc80000000000 */
[----:B------:R0:W1:Y:S02]  /*01a0*/  F2I.FTZ.U32.TRUNC.NTZ R7, R6 ;  /* 0x0000000600077305 */ /* 0x000064000021f000 */
[----:B0-----:R-:W-:Y:S01]  /*01b0*/  IMAD.MOV.U32 R6, RZ, RZ, RZ ;  /* 0x000000ffff067224 */ /* 0x001fe200078e00ff */
[----:B-1----:R-:W-:-:S05]  /*01c0*/  IADD3 R9, PT, PT, RZ, -R7, RZ ;  /* 0x80000007ff097210 */ /* 0x002fca0007ffe0ff */
[----:B------:R-:W-:-:S04]  /*01d0*/  IMAD R9, R9, R8, RZ ;  /* 0x0000000809097224 */ /* 0x000fc800078e02ff */
[----:B------:R-:W-:-:S04]  /*01e0*/  IMAD.HI.U32 R7, R7, R9, R6 ;  /* 0x0000000907077227 */ /* 0x000fc800078e0006 */
[----:B------:R-:W-:-:S04]  /*01f0*/  IMAD.MOV.U32 R9, RZ, RZ, R10 ;  /* 0x000000ffff097224 */ /* 0x000fc800078e000a */
[----:B------:R-:W-:-:S05]  /*0200*/  IMAD.HI.U32 R7, R7, R9, RZ ;  /* 0x0000000907077227 */ /* 0x000fca00078e00ff */
[----:B------:R-:W-:-:S05]  /*0210*/  IADD3 R3, PT, PT, -R7, RZ, RZ ;  /* 0x000000ff07037210 */ /* 0x000fca0007ffe1ff */
[----:B------:R-:W-:-:S05]  /*0220*/  IMAD R3, R8, R3, R9 ;  /* 0x0000000308037224 */ /* 0x000fca00078e0209 */
[----:B------:R-:W-:-:S13]  /*0230*/  ISETP.GT.U32.AND P1, PT, R8, R3, PT ;  /* 0x000000030800720c */ /* 0x000fda0003f24070 */
[----:B------:R-:W-:Y:S02]  /*0240*/  @!P1 IMAD.IADD R3, R3, 0x1, -R8 ;  /* 0x0000000103039824 */ /* 0x000fe400078e0a08 */
[----:B------:R-:W-:Y:S01]  /*0250*/  @!P1 VIADD R7, R7, 0x1 ;  /* 0x0000000107079836 */ /* 0x000fe20000000000 */
[----:B------:R-:W-:Y:S02]  /*0260*/  ISETP.NE.AND P1, PT, R5, RZ, PT ;  /* 0x000000ff0500720c */ /* 0x000fe40003f25270 */
[----:B------:R-:W-:Y:S02]  /*0270*/  ISETP.GE.U32.AND P0, PT, R3, R8, PT ;  /* 0x000000080300720c */ /* 0x000fe40003f06070 */
[----:B------:R-:W-:-:S04]  /*0280*/  LOP3.LUT R3, R4, R5, RZ, 0x3c, !PT ;  /* 0x0000000504037212 */ /* 0x000fc800078e3cff */
[----:B------:R-:W-:-:S07]  /*0290*/  ISETP.GE.AND P2, PT, R3, RZ, PT ;  /* 0x000000ff0300720c */ /* 0x000fce0003f46270 */
[----:B------:R-:W-:-:S06]  /*02a0*/  @P0 IADD3 R7, PT, PT, R7, 0x1, RZ ;  /* 0x0000000107070810 */ /* 0x000fcc0007ffe0ff */
[----:B------:R-:W-:Y:S01]  /*02b0*/  @!P2 IMAD.MOV R7, RZ, RZ, -R7 ;  /* 0x000000ffff07a224 */ /* 0x000fe200078e0a07 */
[----:B------:R-:W-:-:S05]  /*02c0*/  @!P1 LOP3.LUT R7, RZ, R5, RZ, 0x33, !PT ;  /* 0x00000005ff079212 */ /* 0x000fca00078e33ff */
[----:B------:R-:W-:-:S04]  /*02d0*/  IMAD.MOV R3, RZ, RZ, -R7 ;  /* 0x000000ffff037224 */ /* 0x000fc800078e0a07 */
[----:B------:R-:W-:Y:S01]  /*02e0*/  IMAD R4, R5, R3, R4 ;  /* 0x0000000305047224 */ /* 0x000fe200078e0204 */
[----:B------:R-:W-:Y:S01]  /*02f0*/  IADD3 R3, PT, PT, R7, -UR4, RZ ;  /* 0x8000000407037c10 */ /* 0x000fe2000fffe0ff */
[----:B------:R-:W-:Y:S02]  /*0300*/  UMOV UR4, URZ ;  /* 0x000000ff00047c82 */ /* 0x000fe40008000000 */
[----:B---3--:R-:W-:-:S07]  /*0310*/  VIADD R4, R4, -UR5 ;  /* 0x8000000504047c36 */ /* 0x008fce0008000000 */
.L_x_23:
[----:B0-----:R-:W0:Y:S01]  /*0320*/  LDCU UR5, c[0x0][0x3a0] ;  /* 0x00007400ff0577ac */ /* 0x001e220008000800 */
[----:B------:R-:W-:Y:S01]  /*0330*/  CS2R R6, SRZ ;  /* 0x0000000000067805 */ /* 0x000fe2000001ff00 */
[----:B0-----:R-:W-:-:S09]  /*0340*/  UISETP.GE.AND UP0, UPT, UR5, 0x1, UPT ;  /* 0x000000010500788c */ /* 0x001fd2000bf06270 */
[----:B------:R-:W-:Y:S05]  /*0350*/  BRA.U !UP0, `(.L_x_0) ;  /* 0x0000001508a87547 */ /* 0x000fea000b800000 */
[----:B------:R-:W0:Y:S01]  /*0360*/  LDC.64 R6, c[0x0][0x398] ;  /* 0x0000e600ff067b82 */ /* 0x000e220000000a00 */
[----:B------:R-:W1:Y:S02]  /*0370*/  LDCU UR5, c[0x0][0x3a4] ;  /* 0x00007480ff0577ac */ /* 0x000e640008000800 */
[----:B-1----:R-:W-:-:S04]  /*0380*/  ULEA.HI UR5, UR5, UR5, URZ, 0x1 ;  /* 0x0000000505057291 */ /* 0x002fc8000f8f08ff */
[----:B------:R-:W-:Y:S01]  /*0390*/  USHF.R.S32.HI UR5, URZ, 0x1, UR5 ;  /* 0x00000001ff057899 */ /* 0x000fe20008011405 */
[----:B0-----:R-:W0:Y:S01]  /*03a0*/  I2F.U32.RP R5, R7 ;  /* 0x0000000700057306 */ /* 0x001e220000209000 */
[----:B------:R-:W-:-:S07]  /*03b0*/  IADD3 R12, PT, PT, R0, -0x1, R7 ;  /* 0xffffffff000c7810 */ /* 0x000fce0007ffe007 */
[----:B0-----:R-:W0:Y:S02]  /*03c0*/  MUFU.RCP R5, R5 ;  /* 0x0000000500057308 */ /* 0x001e240000001000 */
[----:B0-----:R-:W-:-:S06]  /*03d0*/  VIADD R8, R5, 0xffffffe ;  /* 0x0ffffffe05087836 */ /* 0x001fcc0000000000 */
[----:B------:R0:W1:Y:S02]  /*03e0*/  F2I.FTZ.U32.TRUNC.NTZ R9, R8 ;  /* 0x0000000800097305 */ /* 0x000064000021f000 */
[----:B0-----:R-:W-:Y:S01]  /*03f0*/  IMAD.MOV.U32 R8, RZ, RZ, RZ ;  /* 0x000000ffff087224 */ /* 0x001fe200078e00ff */
[----:B-1----:R-:W-:-:S05]  /*0400*/  IADD3 R10, PT, PT, RZ, -R9, RZ ;  /* 0x80000009ff0a7210 */ /* 0x002fca0007ffe0ff */
[----:B------:R-:W-:-:S04]  /*0410*/  IMAD R11, R10, R7, RZ ;  /* 0x000000070a0b7224 */ /* 0x000fc800078e02ff */
[----:B------:R-:W-:-:S06]  /*0420*/  IMAD.HI.U32 R9, R9, R11, R8 ;  /* 0x0000000b09097227 */ /* 0x000fcc00078e0008 */
[----:B------:R-:W-:-:S04]  /*0430*/  IMAD.HI.U32 R10, R9, R2, RZ ;  /* 0x00000002090a7227 */ /* 0x000fc800078e00ff */
[----:B------:R-:W-:-:S04]  /*0440*/  IMAD.HI.U32 R9, R9, R12, RZ ;  /* 0x0000000c09097227 */ /* 0x000fc800078e00ff */
[----:B------:R-:W-:Y:S01]  /*0450*/  IMAD.MOV R5, RZ, RZ, -R10 ;  /* 0x000000ffff057224 */ /* 0x000fe200078e0a0a */
[----:B------:R-:W-:-:S03]  /*0460*/  IADD3 R11, PT, PT, -R9, RZ, RZ ;  /* 0x000000ff090b7210 */ /* 0x000fc60007ffe1ff */
[C---:B------:R-:W-:Y:S01]  /*0470*/  IMAD R8, R7.reuse, R5, R2 ;  /* 0x0000000507087224 */ /* 0x040fe200078e0202 */
[----:B------:R-:W-:Y:S01]  /*0480*/  LOP3.LUT R5, RZ, R7, RZ, 0x33, !PT ;  /* 0x00000007ff057212 */ /* 0x000fe200078e33ff */
[----:B------:R-:W-:Y:S02]  /*0490*/  IMAD R12, R7, R11, R12 ;  /* 0x0000000b070c7224 */ /* 0x000fe400078e020c */
[----:B------:R-:W0:Y:S01]  /*04a0*/  LDC R11, c[0x0][0x3a8] ;  /* 0x0000ea00ff0b7b82 */ /* 0x000e220000000800 */
[-C--:B------:R-:W-:Y:S02]  /*04b0*/  ISETP.GE.U32.AND P3, PT, R8, R7.reuse, PT ;  /* 0x000000070800720c */ /* 0x080fe40003f66070 */
[----:B------:R-:W-:-:S11]  /*04c0*/  ISETP.GE.U32.AND P2, PT, R12, R7, PT ;  /* 0x000000070c00720c */ /* 0x000fd60003f46070 */
[--C-:B------:R-:W-:Y:S01]  /*04d0*/  @P3 IMAD.IADD R8, R8, 0x1, -R7.reuse ;  /* 0x0000000108083824 */ /* 0x100fe200078e0a07 */
[----:B------:R-:W-:Y:S01]  /*04e0*/  @P3 IADD3 R10, PT, PT, R10, 0x1, RZ ;  /* 0x000000010a0a3810 */ /* 0x000fe20007ffe0ff */
[----:B------:R-:W-:Y:S01]  /*04f0*/  @P2 IMAD.IADD R12, R12, 0x1, -R7 ;  /* 0x000000010c0c2824 */ /* 0x000fe200078e0a07 */
[----:B------:R-:W-:Y:S01]  /*0500*/  ISETP.NE.U32.AND P3, PT, R7, RZ, PT ;  /* 0x000000ff0700720c */ /* 0x000fe20003f65070 */
[----:B------:R-:W-:Y:S01]  /*0510*/  @P2 VIADD R9, R9, 0x1 ;  /* 0x0000000109092836 */ /* 0x000fe20000000000 */
[-C--:B------:R-:W-:Y:S02]  /*0520*/  ISETP.GE.U32.AND P1, PT, R8, R7.reuse, PT ;  /* 0x000000070800720c */ /* 0x080fe40003f26070 */
[----:B------:R-:W-:Y:S02]  /*0530*/  ISETP.GE.U32.AND P0, PT, R12, R7, PT ;  /* 0x000000070c00720c */ /* 0x000fe40003f06070 */
[----:B0-----:R-:W-:-:S04]  /*0540*/  LEA.HI R11, R11, R11, RZ, 0x1 ;  /* 0x0000000b0b0b7211 */ /* 0x001fc800078f08ff */
[----:B------:R-:W-:-:S05]  /*0550*/  SHF.R.S32.HI R12, RZ, 0x1, R11 ;  /* 0x00000001ff0c7819 */ /* 0x000fca000001140b */
[----:B------:R-:W-:Y:S02]  /*0560*/  @P1 VIADD R10, R10, 0x1 ;  /* 0x000000010a0a1836 */ /* 0x000fe40000000000 */
[----:B------:R-:W-:-:S03]  /*0570*/  @P0 IADD3 R9, PT, PT, R9, 0x1, RZ ;  /* 0x0000000109090810 */ /* 0x000fc60007ffe0ff */
[C---:B------:R-:W-:Y:S02]  /*0580*/  SEL R8, R5.reuse, R10, !P3 ;  /* 0x0000000a05087207 */ /* 0x040fe40005800000 */
[----:B------:R-:W-:-:S03]  /*0590*/  SEL R9, R5, R9, !P3 ;  /* 0x0000000905097207 */ /* 0x000fc60005800000 */
[----:B------:R-:W-:-:S05]  /*05a0*/  IMAD.MOV R5, RZ, RZ, -R8 ;  /* 0x000000ffff057224 */ /* 0x000fca00078e0a08 */
[----:B------:R-:W-:Y:S01]  /*05b0*/  VIADDMNMX.U32 R9, R5, R6, R9, PT ;  /* 0x0000000605097246 */ /* 0x000fe20003800009 */
[----:B------:R-:W-:-:S03]  /*05c0*/  IMAD R5, R7, R5, R2 ;  /* 0x0000000507057224 */ /* 0x000fc600078e0202 */
[----:B------:R-:W-:Y:S02]  /*05d0*/  IADD3 R9, PT, PT, R9, UR5, R8 ;  /* 0x0000000509097c10 */ /* 0x000fe4000fffe008 */
[----:B------:R-:W-:Y:S02]  /*05e0*/  IADD3 R10, PT, PT, R5, R12, R0 ;  /* 0x0000000c050a7210 */ /* 0x000fe40007ffe000 */
[----:B------:R-:W-:Y:S02]  /*05f0*/  VIMNMX R9, PT, PT, R9, R6, PT ;  /* 0x0000000609097248 */ /* 0x000fe40003fe0100 */
[----:B------:R-:W-:Y:S01]  /*0600*/  VIADDMNMX R8, R8, -UR5, RZ, !PT ;  /* 0x8000000508087c46 */ /* 0x000fe2000f8001ff */
[----:B------:R-:W-:Y:S01]  /*0610*/  UMOV UR5, URZ ;  /* 0x000000ff00057c82 */ /* 0x000fe20008000000 */
[----:B------:R-:W-:Y:S02]  /*0620*/  VIADDMNMX R5, R5, -R12, RZ, !PT ;  /* 0x8000000c05057246 */ /* 0x000fe400078001ff */
[----:B------:R-:W-:-:S02]  /*0630*/  VIMNMX.U32 R10, PT, PT, R10, R7, PT ;  /* 0x000000070a0a7248 */ /* 0x000fc40003fe0000 */
[----:B------:R-:W-:Y:S01]  /*0640*/  CS2R R6, SRZ ;  /* 0x0000000000067805 */ /* 0x000fe2000001ff00 */
[----:B------:R-:W-:Y:S01]  /*0650*/  IMAD.IADD R9, R9, 0x1, -R8 ;  /* 0x0000000109097824 */ /* 0x000fe200078e0a08 */
[----:B------:R-:W-:-:S07]  /*0660*/  IADD3 R20, PT, PT, -R5, R10, RZ ;  /* 0x0000000a05147210 */ /* 0x000fce0007ffe1ff */
.L_x_22:
[----:B0-----:R-:W0:Y:S01]  /*0670*/  S2R R21, SR_TID.X ;  /* 0x0000000000157919 */ /* 0x001e220000002100 */
[----:B------:R-:W-:Y:S01]  /*0680*/  IMAD R14, R20, R9, RZ ;  /* 0x00000009140e7224 */ /* 0x000fe200078e02ff */
[----:B------:R-:W1:Y:S01]  /*0690*/  LDCU UR6, c[0x0][0x39c] ;  /* 0x00007380ff0677ac */ /* 0x000e620008000800 */
[----:B------:R-:W-:Y:S03]  /*06a0*/  BSSY.RECONVERGENT B0, `(.L_x_1) ;  /* 0x000002f000007945 */ /* 0x000fe60003800200 */
[----:B0-----:R-:W-:-:S13]  /*06b0*/  ISETP.GE.AND P0, PT, R21, R14, PT ;  /* 0x0000000e1500720c */ /* 0x001fda0003f06270 */
[----:B-1----:R-:W-:Y:S05]  /*06c0*/  @P0 BRA `(.L_x_2) ;  /* 0x0000000000b00947 */ /* 0x002fea0003800000 */
[----:B------:R-:W-:Y:S01]  /*06d0*/  IABS R15, R20 ;  /* 0x00000014000f7213 */ /* 0x000fe20000000000 */
[----:B------:R-:W0:Y:S01]  /*06e0*/  S2R R18, SR_CgaCtaId ;  /* 0x0000000000127919 */ /* 0x000e220000008800 */
[----:B------:R-:W1:Y:S01]  /*06f0*/  LDC R23, c[0x0][0x398] ;  /* 0x0000e600ff177b82 */ /* 0x000e620000000800 */
[----:B------:R-:W-:Y:S01]  /*0700*/  MOV R17, 0x400 ;  /* 0x0000040000117802 */ /* 0x000fe20000000f00 */
[----:B------:R-:W2:Y:S01]  /*0710*/  I2F.RP R16, R15 ;  /* 0x0000000f00107306 */ /* 0x000ea20000209400 */
[----:B------:R-:W-:-:S05]  /*0720*/  ISETP.NE.AND P0, PT, R20, RZ, PT ;  /* 0x000000ff1400720c */ /* 0x000fca0003f05270 */
[----:B------:R-:W3:Y:S02]  /*0730*/  LDC.64 R10, c[0x0][0x380] ;  /* 0x0000e000ff0a7b82 */ /* 0x000ee40000000a00 */
[----:B--2---:R-:W2:Y:S02]  /*0740*/  MUFU.RCP R16, R16 ;  /* 0x0000001000107308 */ /* 0x004ea40000001000 */
[----:B--2---:R-:W-:Y:S01]  /*0750*/  VIADD R12, R16, 0xffffffe ;  /* 0x0ffffffe100c7836 */ /* 0x004fe20000000000 */
[----:B0-----:R-:W-:Y:S01]  /*0760*/  LEA R16, R18, R17, 0x18 ;  /* 0x0000001112107211 */ /* 0x001fe200078ec0ff */
[----:B-1----:R-:W-:-:S04]  /*0770*/  IMAD R18, R23, UR5, R8 ;  /* 0x0000000517127c24 */ /* 0x002fc8000f8e0208 */
[----:B------:R0:W1:Y:S02]  /*0780*/  F2I.FTZ.U32.TRUNC.NTZ R13, R12 ;  /* 0x0000000c000d7305 */ /* 0x000064000021f000 */
[----:B0-----:R-:W-:Y:S02]  /*0790*/  HFMA2 R12, -RZ, RZ, 0, 0 ;  /* 0x00000000ff0c7431 */ /* 0x001fe400000001ff */
[----:B-1----:R-:W-:-:S04]  /*07a0*/  IMAD.MOV R22, RZ, RZ, -R13 ;  /* 0x000000ffff167224 */ /* 0x002fc800078e0a0d */
[----:B------:R-:W-:-:S04]  /*07b0*/  IMAD R19, R22, R15, RZ ;  /* 0x0000000f16137224 */ /* 0x000fc800078e02ff */
[----:B------:R-:W-:Y:S01]  /*07c0*/  IMAD.HI.U32 R17, R13, R19, R12 ;  /* 0x000000130d117227 */ /* 0x000fe200078e000c */
[----:B---3--:R-:W-:-:S07]  /*07d0*/  LOP3.LUT R19, RZ, R20, RZ, 0x33, !PT ;  /* 0x00000014ff137212 */ /* 0x008fce00078e33ff */
.L_x_3:
[----:B0-----:R-:W-:Y:S02]  /*07e0*/  IABS R12, R20 ;  /* 0x00000014000c7213 */ /* 0x001fe40000000000 */
[----:B------:R-:W-:-:S03]  /*07f0*/  IABS R22, R21 ;  /* 0x0000001500167213 */ /* 0x000fc60000000000 */
[----:B------:R-:W-:Y:S02]  /*0800*/  IMAD.MOV R13, RZ, RZ, -R12 ;  /* 0x000000ffff0d7224 */ /* 0x000fe400078e0a0c */
[----:B------:R-:W-:-:S04]  /*0810*/  IMAD.HI.U32 R12, R17, R22, RZ ;  /* 0x00000016110c7227 */ /* 0x000fc800078e00ff */
[----:B------:R-:W-:Y:S01]  /*0820*/  IMAD R22, R12, R13, R22 ;  /* 0x0000000d0c167224 */ /* 0x000fe200078e0216 */
[----:B------:R-:W-:-:S04]  /*0830*/  IABS R13, R20 ;  /* 0x00000014000d7213 */ /* 0x000fc80000000000 */
[----:B------:R-:W-:-:S13]  /*0840*/  ISETP.GT.U32.AND P2, PT, R15, R22, PT ;  /* 0x000000160f00720c */ /* 0x000fda0003f44070 */
[----:B------:R-:W-:Y:S01]  /*0850*/  @!P2 IMAD.IADD R22, R22, 0x1, -R13 ;  /* 0x000000011616a824 */ /* 0x000fe200078e0a0d */
[----:B------:R-:W-:Y:S02]  /*0860*/  LOP3.LUT R13, R21, R20, RZ, 0x3c, !PT ;  /* 0x00000014150d7212 */ /* 0x000fe400078e3cff */
[----:B------:R-:W-:Y:S02]  /*0870*/  @!P2 IADD3 R12, PT, PT, R12, 0x1, RZ ;  /* 0x000000010c0ca810 */ /* 0x000fe40007ffe0ff */
[----:B------:R-:W-:Y:S02]  /*0880*/  ISETP.GE.U32.AND P1, PT, R22, R15, PT ;  /* 0x0000000f1600720c */ /* 0x000fe40003f26070 */
[----:B------:R-:W-:-:S11]  /*0890*/  ISETP.GE.AND P3, PT, R13, RZ, PT ;  /* 0x000000ff0d00720c */ /* 0x000fd60003f66270 */
[----:B------:R-:W-:-:S04]  /*08a0*/  @P1 VIADD R12, R12, 0x1 ;  /* 0x000000010c0c1836 */ /* 0x000fc80000000000 */
[----:B------:R-:W-:-:S05]  /*08b0*/  @!P3 IMAD.MOV R12, RZ, RZ, -R12 ;  /* 0x000000ffff0cb224 */ /* 0x000fca00078e0a0c */
[----:B------:R-:W-:-:S04]  /*08c0*/  SEL R13, R19, R12, !P0 ;  /* 0x0000000c130d7207 */ /* 0x000fc80004000000 */
[----:B------:R-:W-:Y:S01]  /*08d0*/  IADD3 R12, PT, PT, -R13, RZ, RZ ;  /* 0x000000ff0d0c7210 */ /* 0x000fe20007ffe1ff */
[----:B------:R-:W-:-:S04]  /*08e0*/  IMAD.IADD R13, R18, 0x1, R13 ;  /* 0x00000001120d7824 */ /* 0x000fc800078e020d */
[----:B------:R-:W-:-:S04]  /*08f0*/  IMAD R12, R20, R12, R21 ;  /* 0x0000000c140c7224 */ /* 0x000fc800078e0215 */
[----:B------:R-:W-:-:S04]  /*0900*/  IMAD.IADD R12, R5, 0x1, R12 ;  /* 0x00000001050c7824 */ /* 0x000fc800078e020c */
[----:B------:R-:W-:-:S04]  /*0910*/  IMAD R13, R13, UR6, R12 ;  /* 0x000000060d0d7c24 */ /* 0x000fc8000f8e020c */
[----:B------:R-:W-:-:S06]  /*0920*/  IMAD.WIDE R12, R13, 0x8, R10 ;  /* 0x000000080d0c7825 */ /* 0x000fcc00078e020a */
[----:B------:R-:W2:Y:S01]  /*0930*/  LDG.E.64 R12, desc[UR10][R12.64] ;  /* 0x0000000a0c0c7981 */ /* 0x000ea2000c1e1b00 */
[----:B------:R-:W-:Y:S01]  /*0940*/  LEA R23, R21, R16, 0x3 ;  /* 0x0000001015177211 */ /* 0x000fe200078e18ff */
[----:B------:R-:W-:-:S05]  /*0950*/  IMAD.IADD R21, R0, 0x1, R21 ;  /* 0x0000000100157824 */ /* 0x000fca00078e0215 */
[----:B------:R-:W-:Y:S01]  /*0960*/  ISETP.GE.AND P1, PT, R21, R14, PT ;  /* 0x0000000e1500720c */ /* 0x000fe20003f26270 */
[----:B--2---:R0:W-:-:S12]  /*0970*/  STS.64 [R23], R12 ;  /* 0x0000000c17007388 */ /* 0x0041d80000000a00 */
[----:B------:R-:W-:Y:S05]  /*0980*/  @!P1 BRA `(.L_x_3) ;  /* 0xfffffffc00949947 */ /* 0x000fea000383ffff */
.L_x_2:
[----:B------:R-:W-:Y:S05]  /*0990*/  BSYNC.RECONVERGENT B0 ;  /* 0x0000000000007941 */ /* 0x000fea0003800200 */
.L_x_1:
[----:B------:R-:W1:Y:S01]  /*09a0*/  LDCU UR8, c[0x0][0x3a8] ;  /* 0x00007500ff0877ac */ /* 0x000e620008000800 */
[----:B------:R-:W2:Y:S01]  /*09b0*/  LDCU UR6, c[0x0][0x3a4] ;  /* 0x00007480ff0677ac */ /* 0x000ea20008000800 */
[----:B-1----:R-:W-:-:S04]  /*09c0*/  UISETP.GE.AND UP0, UPT, UR8, 0x1, UPT ;  /* 0x000000010800788c */ /* 0x002fc8000bf06270 */
[----:B--2---:R-:W-:Y:S01]  /*09d0*/  UISETP.LT.OR UP0, UPT, UR6, 0x1, !UP0 ;  /* 0x000000010600788c */ /* 0x004fe2000c701670 */
[----:B------:R-:W-:Y:S08]  /*09e0*/  BAR.SYNC.DEFER_BLOCKING 0x0 ;  /* 0x0000000000007b1d */ /* 0x000ff00000010000 */
[----:B------:R-:W-:Y:S05]  /*09f0*/  BRA.U UP0, `(.L_x_4) ;  /* 0x0000000d00ec7547 */ /* 0x000fea000b800000 */
[----:B------:R-:W-:-:S05]  /*0a00*/  UMOV UR6, URZ ;  /* 0x000000ff00067c82 */ /* 0x000fca0008000000 */
.L_x_21:
[----:B------:R-:W1:Y:S01]  /*0a10*/  LDCU UR13, c[0x0][0x3a8] ;  /* 0x00007500ff0d77ac */ /* 0x000e620008000800 */
[----:B------:R-:W2:Y:S01]  /*0a20*/  LDC R22, c[0x0][0x398] ;  /* 0x0000e600ff167b82 */ /* 0x000ea20000000800 */
[----:B------:R-:W-:Y:S01]  /*0a30*/  VIADD R11, R3, UR6 ;  /* 0x00000006030b7c36 */ /* 0x000fe20008000000 */
[----:B------:R-:W3:Y:S01]  /*0a40*/  LDCU UR8, c[0x0][0x3a0] ;  /* 0x00007400ff0877ac */ /* 0x000ee20008000800 */
[----:B------:R-:W-:-:S03]  /*0a50*/  IMAD.MOV.U32 R14, RZ, RZ, RZ ;  /* 0x000000ffff0e7224 */ /* 0x000fc600078e00ff */
[----:B------:R-:W-:Y:S01]  /*0a60*/  IADD3 R24, PT, PT, -R8, R11, RZ ;  /* 0x0000000b08187210 */ /* 0x000fe20007ffe1ff */
[----:B------:R-:W4:Y:S03]  /*0a70*/  LDCU UR12, c[0x0][0x3a4] ;  /* 0x00007480ff0c77ac */ /* 0x000f260008000800 */
[----:B------:R-:W-:-:S04]  /*0a80*/  ISETP.GE.AND P1, PT, R24, R9, PT ;  /* 0x000000091800720c */ /* 0x000fc80003f26270 */
[----:B------:R-:W-:Y:S01]  /*0a90*/  ISETP.GT.AND P1, PT, R24, -0x1, !P1 ;  /* 0xffffffff1800780c */ /* 0x000fe20004f24270 */
[----:B------:R-:W-:Y:S02]  /*0aa0*/  IMAD R24, R20, R24, RZ ;  /* 0x0000001814187224 */ /* 0x000fe400078e02ff */
[----:B-1----:R-:W-:Y:S01]  /*0ab0*/  IMAD.U32 R21, RZ, RZ, UR13 ;  /* 0x0000000dff157e24 */ /* 0x002fe2000f8e00ff */
[----:B---3--:R-:W-:-:S04]  /*0ac0*/  UIMAD UR8, UR4, UR8, UR5 ;  /* 0x00000008040872a4 */ /* 0x008fc8000f8e0205 */
[----:B------:R-:W-:Y:S02]  /*0ad0*/  ISETP.GE.U32.AND P2, PT, R21, 0x4, PT ;  /* 0x000000041500780c */ /* 0x000fe40003f46070 */
[C---:B--2---:R-:W-:Y:S01]  /*0ae0*/  ISETP.GE.AND P0, PT, R11.reuse, R22, PT ;  /* 0x000000160b00720c */ /* 0x044fe20003f06270 */
[----:B----4-:R-:W-:Y:S01]  /*0af0*/  UIMAD UR8, UR8, UR12, UR6 ;  /* 0x0000000c080872a4 */ /* 0x010fe2000f8e0206 */
[----:B------:R-:W-:Y:S01]  /*0b00*/  IMAD R22, R22, UR5, R11 ;  /* 0x0000000516167c24 */ /* 0x000fe2000f8e020b */
[----:B------:R-:W-:Y:S01]  /*0b10*/  UIADD3 UR6, UPT, UPT, UR6, 0x1, URZ ;  /* 0x0000000106067890 */ /* 0x000fe2000fffe0ff */
[----:B------:R-:W-:-:S03]  /*0b20*/  ISETP.GT.AND P0, PT, R11, -0x1, !P0 ;  /* 0xffffffff0b00780c */ /* 0x000fc60004704270 */
[----:B------:R-:W-:-:S04]  /*0b30*/  UISETP.NE.AND UP0, UPT, UR6, UR12, UPT ;  /* 0x0000000c0600728c */ /* 0x000fc8000bf05270 */
[----:B------:R-:W-:Y:S07]  /*0b40*/  @!P2 BRA `(.L_x_5) ;  /* 0x000000080004a947 */ /* 0x000fee0003800000 */
[----:B0-----:R-:W-:Y:S01]  /*0b50*/  HFMA2 R23, -RZ, RZ, 0, 0 ;  /* 0x00000000ff177431 */ /* 0x001fe200000001ff */
[----:B------:R-:W0:Y:S06]  /*0b60*/  LDCU UR12, c[0x0][0x39c] ;  /* 0x00007380ff0c77ac */ /* 0x000e2c0008000800 */
.L_x_14:
[----:B------:R-:W1:Y:S01]  /*0b70*/  LDC R21, c[0x0][0x3a8] ;  /* 0x0000ea00ff157b82 */ /* 0x000e620000000800 */
[----:B------:R-:W-:Y:S01]  /*0b80*/  IMAD.IADD R25, R4, 0x1, R23 ;  /* 0x0000000104197824 */ /* 0x000fe200078e0217 */
[----:B------:R-:W-:Y:S03]  /*0b90*/  BSSY.RECONVERGENT B0, `(.L_x_6) ;  /* 0x0000021000007945 */ /* 0x000fe60003800200 */
[----:B0-----:R-:W-:Y:S01]  /*0ba0*/  IMAD R15, R22, UR12, R25 ;  /* 0x0000000c160f7c24 */ /* 0x001fe2000f8e0219 */
[C---:B------:R-:W-:Y:S02]  /*0bb0*/  ISETP.GE.AND P2, PT, R25.reuse, UR12, PT ;  /* 0x0000000c19007c0c */ /* 0x040fe4000bf46270 */
[----:B------:R-:W0:Y:S02]  /*0bc0*/  LDC.64 R10, c[0x0][0x380] ;  /* 0x0000e000ff0a7b82 */ /* 0x000e240000000a00 */
[----:B------:R-:W-:-:S04]  /*0bd0*/  ISETP.GT.AND P2, PT, R25, -0x1, !P2 ;  /* 0xffffffff1900780c */ /* 0x000fc80005744270 */
[----:B------:R-:W-:Y:S02]  /*0be0*/  PLOP3.LUT P2, PT, P0, P2, PT, 0x80, 0x8 ;  /* 0x000000000008781c */ /* 0x000fe40000745070 */
[----:B------:R-:W2:Y:S01]  /*0bf0*/  LDC.64 R12, c[0x0][0x388] ;  /* 0x0000e200ff0c7b82 */ /* 0x000ea20000000a00 */
[----:B-1----:R-:W-:Y:S02]  /*0c00*/  IMAD R17, R21, UR8, R23 ;  /* 0x0000000815117c24 */ /* 0x002fe4000f8e0217 */
[----:B0-----:R-:W-:-:S04]  /*0c10*/  IMAD.WIDE R10, R15, 0x8, R10 ;  /* 0x000000080f0a7825 */ /* 0x001fc800078e020a */
[----:B--2---:R-:W-:-:S04]  /*0c20*/  IMAD.WIDE R12, R17, 0x8, R12 ;  /* 0x00000008110c7825 */ /* 0x004fc800078e020c */
[----:B------:R-:W-:Y:S05]  /*0c30*/  @!P2 BRA `(.L_x_7) ;  /* 0x000000000058a947 */ /* 0x000fea0003800000 */
[----:B------:R-:W-:Y:S01]  /*0c40*/  IMAD.IADD R15, R25, 0x1, -R5 ;  /* 0x00000001190f7824 */ /* 0x000fe200078e0a05 */
[----:B------:R-:W2:Y:S04]  /*0c50*/  LDG.E.64 R16, desc[UR10][R12.64] ;  /* 0x0000000a0c107981 */ /* 0x000ea8000c1e1b00 */
[----:B------:R-:W-:-:S04]  /*0c60*/  ISETP.GE.AND P2, PT, R15, R20, PT ;  /* 0x000000140f00720c */ /* 0x000fc80003f46270 */
[----:B------:R-:W-:-:S04]  /*0c70*/  ISETP.GT.AND P2, PT, R15, -0x1, !P2 ;  /* 0xffffffff0f00780c */ /* 0x000fc80005744270 */
[----:B------:R-:W-:-:S13]  /*0c80*/  PLOP3.LUT P2, PT, P1, P2, PT, 0x80, 0x8 ;  /* 0x000000000008781c */ /* 0x000fda0000f45070 */
[----:B------:R-:W2:Y:S01]  /*0c90*/  @!P2 LDG.E.64 R18, desc[UR10][R10.64] ;  /* 0x0000000a0a12a981 */ /* 0x000ea2000c1e1b00 */
[----:B------:R-:W0:Y:S01]  /*0ca0*/  @P2 S2R R29, SR_CgaCtaId ;  /* 0x00000000001d2919 */ /* 0x000e220000008800 */
[----:B------:R-:W-:Y:S01]  /*0cb0*/  @P2 MOV R14, 0x400 ;  /* 0x00000400000e2802 */ /* 0x000fe20000000f00 */
[----:B------:R-:W-:-:S03]  /*0cc0*/  @P2 IMAD.IADD R15, R24, 0x1, R15 ;  /* 0x00000001180f2824 */ /* 0x000fc600078e020f */
[----:B0-----:R-:W-:-:S05]  /*0cd0*/  @P2 LEA R14, R29, R14, 0x18 ;  /* 0x0000000e1d0e2211 */ /* 0x001fca00078ec0ff */
[----:B------:R-:W-:-:S06]  /*0ce0*/  @P2 IMAD R15, R15, 0x8, R14 ;  /* 0x000000080f0f2824 */ /* 0x000fcc00078e020e */
[----:B------:R-:W0:Y:S01]  /*0cf0*/  @P2 LDS.64 R14, [R15] ;  /* 0x000000000f0e2984 */ /* 0x000e220000000a00 */
[----:B--2---:R-:W-:-:S04]  /*0d00*/  @!P2 IMAD R27, R17, R18, RZ ;  /* 0x00000012111ba224 */ /* 0x004fc800078e02ff */
[-C--:B------:R-:W-:Y:S02]  /*0d10*/  @!P2 IMAD R27, R19, R16.reuse, R27 ;  /* 0x00000010131ba224 */ /* 0x080fe400078e021b */
[----:B------:R-:W-:-:S04]  /*0d20*/  @!P2 IMAD.WIDE.U32 R18, R18, R16, R6 ;  /* 0x000000101212a225 */ /* 0x000fc800078e0006 */
[----:B0-----:R-:W-:Y:S01]  /*0d30*/  @P2 IMAD R17, R17, R14, RZ ;  /* 0x0000000e11112224 */ /* 0x001fe200078e02ff */
[----:B------:R-:W-:Y:S02]  /*0d40*/  @!P2 IADD3 R7, PT, PT, R19, R27, RZ ;  /* 0x0000001b1307a210 */ /* 0x000fe40007ffe0ff */
[----:B------:R-:W-:Y:S01]  /*0d50*/  @!P2 MOV R6, R18 ;  /* 0x000000120006a202 */ /* 0x000fe20000000f00 */
[----:B------:R-:W-:-:S04]  /*0d60*/  @P2 IMAD R17, R16, R15, R17 ;  /* 0x0000000f10112224 */ /* 0x000fc800078e0211 */
[----:B------:R-:W-:-:S04]  /*0d70*/  @P2 IMAD.WIDE.U32 R18, R16, R14, R6 ;  /* 0x0000000e10122225 */ /* 0x000fc800078e0006 */
[----:B------:R-:W-:Y:S02]  /*0d80*/  @P2 IMAD.IADD R7, R19, 0x1, R17 ;  /* 0x0000000113072824 */ /* 0x000fe400078e0211 */
[----:B------:R-:W-:-:S07]  /*0d90*/  @P2 IMAD.MOV.U32 R6, RZ, RZ, R18 ;  /* 0x000000ffff062224 */ /* 0x000fce00078e0012 */
.L_x_7:
[----:B------:R-:W-:Y:S05]  /*0da0*/  BSYNC.RECONVERGENT B0 ;  /* 0x0000000000007941 */ /* 0x000fea0003800200 */
.L_x_6:
[----:B------:R-:W-:Y:S01]  /*0db0*/  IADD3 R14, PT, PT, R25, 0x1, RZ ;  /* 0x00000001190e7810 */ /* 0x000fe20007ffe0ff */
[----:B------:R-:W-:Y:S03]  /*0dc0*/  BSSY.RECONVERGENT B0, `(.L_x_8) ;  /* 0x000001b000007945 */ /* 0x000fe60003800200 */
[----:B------:R-:W-:-:S04]  /*0dd0*/  ISETP.GE.AND P2, PT, R14, UR12, PT ;  /* 0x0000000c0e007c0c */ /* 0x000fc8000bf46270 */
[----:B------:R-:W-:-:S04]  /*0de0*/  ISETP.GT.AND P2, PT, R14, -0x1, !P2 ;  /* 0xffffffff0e00780c */ /* 0x000fc80005744270 */
[----:B------:R-:W-:-:S13]  /*0df0*/  PLOP3.LUT P2, PT, P0, P2, PT, 0x80, 0x8 ;  /* 0x000000000008781c */ /* 0x000fda0000745070 */
[----:B------:R-:W-:Y:S05]  /*0e00*/  @!P2 BRA `(.L_x_9) ;  /* 0x000000000058a947 */ /* 0x000fea0003800000 */
[----:B------:R-:W-:Y:S01]  /*0e10*/  IMAD.IADD R15, R14, 0x1, -R5 ;  /* 0x000000010e0f7824 */ /* 0x000fe200078e0a05 */
[----:B------:R-:W2:Y:S04]  /*0e20*/  LDG.E.64 R16, desc[UR10][R12.64+0x8] ;  /* 0x0000080a0c107981 */ /* 0x000ea8000c1e1b00 */
[----:B------:R-:W-:-:S04]  /*0e30*/  ISETP.GE.AND P2, PT, R15, R20, PT ;  /* 0x000000140f00720c */ /* 0x000fc80003f46270 */
[----:B------:R-:W-:-:S04]  /*0e40*/  ISETP.GT.AND P2, PT, R15, -0x1, !P2 ;  /* 0xffffffff0f00780c */ /* 0x000fc80005744270 */
[----:B------:R-:W-:-:S13]  /*0e50*/  PLOP3.LUT P2, PT, P1, P2, PT, 0x80, 0x8 ;  /* 0x000000000008781c */ /* 0x000fda0000f45070 */
[----:B------:R-:W2:Y:S02]  /*0e60*/  @!P2 LDG.E.64 R14, desc[UR10][R10.64+0x8] ;  /* 0x0000080a0a0ea981 */ /* 0x000ea4000c1e1b00 */
[----:B--2---:R-:W-:-:S04]  /*0e70*/  @!P2 IMAD R27, R17, R14, RZ ;  /* 0x0000000e111ba224 */ /* 0x004fc800078e02ff */
[-C--:B------:R-:W-:Y:S02]  /*0e80*/  @!P2 IMAD R27, R15, R16.reuse, R27 ;  /* 0x000000100f1ba224 */ /* 0x080fe400078e021b */
[----:B------:R-:W0:Y:S01]  /*0e90*/  @P2 S2R R15, SR_CgaCtaId ;  /* 0x00000000000f2919 */ /* 0x000e220000008800 */
[----:B------:R-:W-:Y:S01]  /*0ea0*/  @!P2 IMAD.WIDE.U32 R18, R14, R16, R6 ;  /* 0x000000100e12a225 */ /* 0x000fe200078e0006 */
[----:B------:R-:W-:-:S04]  /*0eb0*/  @P2 MOV R14, 0x400 ;  /* 0x00000400000e2802 */ /* 0x000fc80000000f00 */
[----:B0-----:R-:W-:Y:S02]  /*0ec0*/  @P2 LEA R15, R15, R14, 0x18 ;  /* 0x0000000e0f0f2211 */ /* 0x001fe400078ec0ff */
[----:B------:R-:W-:-:S05]  /*0ed0*/  @P2 IADD3 R14, PT, PT, R24, R25, -R5 ;  /* 0x00000019180e2210 */ /* 0x000fca0007ffe805 */
[----:B------:R-:W-:-:S06]  /*0ee0*/  @P2 IMAD R14, R14, 0x8, R15 ;  /* 0x000000080e0e2824 */ /* 0x000fcc00078e020f */
[----:B------:R-:W0:Y:S01]  /*0ef0*/  @P2 LDS.64 R14, [R14+0x8] ;  /* 0x000008000e0e2984 */ /* 0x000e220000000a00 */
[----:B------:R-:W-:Y:S01]  /*0f00*/  @!P2 IADD3 R7, PT, PT, R19, R27, RZ ;  /* 0x0000001b1307a210 */ /* 0x000fe20007ffe0ff */
[----:B------:R-:W-:Y:S02]  /*0f10*/  @!P2 IMAD.MOV.U32 R6, RZ, RZ, R18 ;  /* 0x000000ffff06a224 */ /* 0x000fe400078e0012 */
[-C--:B0-----:R-:W-:Y:S02]  /*0f20*/  @P2 IMAD R17, R17, R14.reuse, RZ ;  /* 0x0000000e11112224 */ /* 0x081fe400078e02ff */
[----:B------:R-:W-:-:S04]  /*0f30*/  @P2 IMAD.WIDE.U32 R18, R16, R14, R6 ;  /* 0x0000000e10122225 */ /* 0x000fc800078e0006 */
[----:B------:R-:W-:Y:S01]  /*0f40*/  @P2 IMAD R17, R16, R15, R17 ;  /* 0x0000000f10112224 */ /* 0x000fe200078e0211 */
[----:B------:R-:W-:-:S03]  /*0f50*/  @P2 MOV R6, R18 ;  /* 0x0000001200062202 */ /* 0x000fc60000000f00 */
[----:B------:R-:W-:-:S07]  /*0f60*/  @P2 IMAD.IADD R7, R19, 0x1, R17 ;  /* 0x0000000113072824 */ /* 0x000fce00078e0211 */
.L_x_9:
[----:B------:R-:W-:Y:S05]  /*0f70*/  BSYNC.RECONVERGENT B0 ;  /* 0x0000000000007941 */ /* 0x000fea0003800200 */
.L_x_8:
[----:B------:R-:W-:Y:S01]  /*0f80*/  VIADD R14, R25, 0x2 ;  /* 0x00000002190e7836 */ /* 0x000fe20000000000 */
[----:B------:R-:W-:Y:S04]  /*0f90*/  BSSY.RECONVERGENT B0, `(.L_x_10) ;  /* 0x000001b000007945 */ /* 0x000fe80003800200 */
[----:B------:R-:W-:-:S04]  /*0fa0*/  ISETP.GE.AND P2, PT, R14, UR12, PT ;  /* 0x0000000c0e007c0c */ /* 0x000fc8000bf46270 */
[----:B------:R-:W-:-:S04]  /*0fb0*/  ISETP.GT.AND P2, PT, R14, -0x1, !P2 ;  /* 0xffffffff0e00780c */ /* 0x000fc80005744270 */
[----:B------:R-:W-:-:S13]  /*0fc0*/  PLOP3.LUT P2, PT, P0, P2, PT, 0x80, 0x8 ;  /* 0x000000000008781c */ /* 0x000fda0000745070 */
[----:B------:R-:W-:Y:S05]  /*0fd0*/  @!P2 BRA `(.L_x_11) ;  /* 0x000000000058a947 */ /* 0x000fea0003800000 */
[----:B------:R-:W-:-:S05]  /*0fe0*/  IMAD.IADD R15, R14, 0x1, -R5 ;  /* 0x000000010e0f7824 */ /* 0x000fca00078e0a05 */
[----:B------:R-:W-:-:S04]  /*0ff0*/  ISETP.GE.AND P2, PT, R15, R20, PT ;  /* 0x000000140f00720c */ /* 0x000fc80003f46270 */
[----:B------:R-:W-:Y:S02]  /*1000*/  ISETP.GT.AND P2, PT, R15, -0x1, !P2 ;  /* 0xffffffff0f00780c */ /* 0x000fe40005744270 */
[----:B------:R-:W2:Y:S02]  /*1010*/  LDG.E.64 R14, desc[UR10][R12.64+0x10] ;  /* 0x0000100a0c0e7981 */ /* 0x000ea4000c1e1b00 */
        /* <DEDUP_REMOVED lines=8> */
[----:B------:R-:W-:-:S04]  /*10a0*/  @P2 IADD3 R18, PT, PT, R24, R25, -R5 ;  /* 0x0000001918122210 */ /* 0x000fc80007ffe805 */
[----:B------:R-:W-:-:S06]  /*10b0*/  @P2 LEA R18, R18, R19, 0x3 ;  /* 0x0000001312122211 */ /* 0x000fcc00078e18ff */
[----:B------:R-:W0:Y:S01]  /*10c0*/  @P2 LDS.64 R18, [R18+0x10] ;  /* 0x0000100012122984 */ /* 0x000e220000000a00 */
[----:B------:R-:W-:Y:S02]  /*10d0*/  @!P2 IMAD.IADD R7, R17, 0x1, R27 ;  /* 0x000000011107a824 */ /* 0x000fe400078e021b */
[----:B------:R-:W-:Y:S02]  /*10e0*/  @!P2 IMAD.MOV.U32 R6, RZ, RZ, R16 ;  /* 0x000000ffff06a224 */ /* 0x000fe400078e0010 */
[-C--:B0-----:R-:W-:Y:S02]  /*10f0*/  @P2 IMAD R15, R15, R18.reuse, RZ ;  /* 0x000000120f0f2224 */ /* 0x081fe400078e02ff */
[----:B------:R-:W-:-:S04]  /*1100*/  @P2 IMAD.WIDE.U32 R16, R14, R18, R6 ;  /* 0x000000120e102225 */ /* 0x000fc800078e0006 */
[----:B------:R-:W-:Y:S02]  /*1110*/  @P2 IMAD R15, R14, R19, R15 ;  /* 0x000000130e0f2224 */ /* 0x000fe400078e020f */
[----:B------:R-:W-:-:S03]  /*1120*/  @P2 IMAD.MOV.U32 R6, RZ, RZ, R16 ;  /* 0x000000ffff062224 */ /* 0x000fc600078e0010 */
[----:B------:R-:W-:-:S07]  /*1130*/  @P2 IADD3 R7, PT, PT, R17, R15, RZ ;  /* 0x0000000f11072210 */ /* 0x000fce0007ffe0ff */
.L_x_11:
[----:B------:R-:W-:Y:S05]  /*1140*/  BSYNC.RECONVERGENT B0 ;  /* 0x0000000000007941 */ /* 0x000fea0003800200 */
.L_x_10:
[----:B------:R-:W-:Y:S01]  /*1150*/  VIADD R14, R25, 0x3 ;  /* 0x00000003190e7836 */ /* 0x000fe20000000000 */
[----:B------:R-:W-:Y:S01]  /*1160*/  IADD3 R23, PT, PT, R23, 0x4, RZ ;  /* 0x0000000417177810 */ /* 0x000fe20007ffe0ff */
[----:B------:R-:W-:Y:S03]  /*1170*/  BSSY.RECONVERGENT B0, `(.L_x_12) ;  /* 0x000001c000007945 */ /* 0x000fe60003800200 */
[C---:B------:R-:W-:Y:S02]  /*1180*/  ISETP.GE.AND P2, PT, R14.reuse, UR12, PT ;  /* 0x0000000c0e007c0c */ /* 0x040fe4000bf46270 */
[----:B------:R-:W-:Y:S02]  /*1190*/  ISETP.NE.AND P3, PT, R23, UR7, PT ;  /* 0x0000000717007c0c */ /* 0x000fe4000bf65270 */
        /* <DEDUP_REMOVED lines=10> */
[----:B------:R-:W-:Y:S02]  /*1240*/  @P2 MOV R14, 0x400 ;  /* 0x00000400000e2802 */ /* 0x000fe40000000f00 */
[----:B------:R-:W-:Y:S02]  /*1250*/  @P2 IADD3 R25, PT, PT, R24, R25, -R5 ;  /* 0x0000001918192210 */ /* 0x000fe40007ffe805 */
[----:B0-----:R-:W-:-:S05]  /*1260*/  @P2 LEA R14, R15, R14, 0x18 ;  /* 0x0000000e0f0e2211 */ /* 0x001fca00078ec0ff */
[----:B------:R-:W-:-:S06]  /*1270*/  @P2 IMAD R14, R25, 0x8, R14 ;  /* 0x00000008190e2824 */ /* 0x000fcc00078e020e */
[----:B------:R-:W0:Y:S01]  /*1280*/  @P2 LDS.64 R14, [R14+0x18] ;  /* 0x000018000e0e2984 */ /* 0x000e220000000a00 */
[----:B--2---:R-:W-:Y:S02]  /*1290*/  @!P2 IMAD R19, R13, R10, RZ ;  /* 0x0000000a0d13a224 */ /* 0x004fe400078e02ff */
[----:B------:R-:W-:-:S04]  /*12a0*/  @!P2 IMAD.WIDE.U32 R16, R10, R12, R6 ;  /* 0x0000000c0a10a225 */ /* 0x000fc800078e0006 */
[----:B------:R-:W-:Y:S01]  /*12b0*/  @!P2 IMAD R19, R11, R12, R19 ;  /* 0x0000000c0b13a224 */ /* 0x000fe200078e0213 */
[----:B------:R-:W-:Y:S01]  /*12c0*/  @!P2 MOV R6, R16 ;  /* 0x000000100006a202 */ /* 0x000fe20000000f00 */
[-C--:B0-----:R-:W-:Y:S02]  /*12d0*/  @P2 IMAD R13, R13, R14.reuse, RZ ;  /* 0x0000000e0d0d2224 */ /* 0x081fe400078e02ff */
[----:B------:R-:W-:Y:S02]  /*12e0*/  @!P2 IMAD.IADD R7, R17, 0x1, R19 ;  /* 0x000000011107a824 */ /* 0x000fe400078e0213 */
[C---:B------:R-:W-:Y:S02]  /*12f0*/  @P2 IMAD R13, R12.reuse, R15, R13 ;  /* 0x0000000f0c0d2224 */ /* 0x040fe400078e020d */
[----:B------:R-:W-:-:S04]  /*1300*/  @P2 IMAD.WIDE.U32 R10, R12, R14, R6 ;  /* 0x0000000e0c0a2225 */ /* 0x000fc800078e0006 */
[----:B------:R-:W-:Y:S01]  /*1310*/  @P2 IMAD.IADD R7, R11, 0x1, R13 ;  /* 0x000000010b072824 */ /* 0x000fe200078e020d */
[----:B------:R-:W-:-:S07]  /*1320*/  @P2 MOV R6, R10 ;  /* 0x0000000a00062202 */ /* 0x000fce0000000f00 */
.L_x_13:
[----:B------:R-:W-:Y:S05]  /*1330*/  BSYNC.RECONVERGENT B0 ;  /* 0x0000000000007941 */ /* 0x000fea0003800200 */
.L_x_12:
[----:B------:R-:W-:Y:S05]  /*1340*/  @P3 BRA `(.L_x_14) ;  /* 0xfffffff800083947 */ /* 0x000fea000383ffff */
[----:B------:R-:W-:-:S07]  /*1350*/  IMAD.U32 R14, RZ, RZ, UR7 ;  /* 0x00000007ff0e7e24 */ /* 0x000fce000f8e00ff */
.L_x_5:
[----:B------:R-:W-:-:S09]  /*1360*/  UISETP.NE.AND UP1, UPT, UR9, URZ, UPT ;  /* 0x000000ff0900728c */ /* 0x000fd2000bf25270 */
[----:B------:R-:W-:Y:S05]  /*1370*/  BRA.U !UP1, `(.L_x_15) ;  /* 0x0000000509887547 */ /* 0x000fea000b800000 */
[----:B------:R-:W1:Y:S01]  /*1380*/  LDCU UR12, c[0x0][0x39c] ;  /* 0x00007380ff0c77ac */ /* 0x000e620008000800 */
[--C-:B------:R-:W-:Y:S01]  /*1390*/  IMAD.IADD R25, R4, 0x1, R14.reuse ;  /* 0x0000000104197824 */ /* 0x100fe200078e020e */
[----:B------:R-:W2:Y:S01]  /*13a0*/  LDC.64 R10, c[0x0][0x388] ;  /* 0x0000e200ff0a7b82 */ /* 0x000ea20000000a00 */
[----:B------:R-:W-:Y:S01]  /*13b0*/  IMAD R21, R21, UR8, R14 ;  /* 0x0000000815157c24 */ /* 0x000fe2000f8e020e */
[----:B------:R-:W-:Y:S06]  /*13c0*/  BSSY.RECONVERGENT B0, `(.L_x_16) ;  /* 0x000001f000007945 */ /* 0x000fec0003800200 */
[----:B0-----:R-:W0:Y:S01]  /*13d0*/  LDC.64 R12, c[0x0][0x380] ;  /* 0x0000e000ff0c7b82 */ /* 0x001e220000000a00 */
[----:B-1----:R-:W-:Y:S01]  /*13e0*/  ISETP.GE.AND P2, PT, R25, UR12, PT ;  /* 0x0000000c19007c0c */ /* 0x002fe2000bf46270 */
[----:B------:R-:W-:-:S03]  /*13f0*/  IMAD R15, R22, UR12, R25 ;  /* 0x0000000c160f7c24 */ /* 0x000fc6000f8e0219 */
[----:B------:R-:W-:-:S04]  /*1400*/  ISETP.GT.AND P2, PT, R25, -0x1, !P2 ;  /* 0xffffffff1900780c */ /* 0x000fc80005744270 */
[----:B------:R-:W-:Y:S01]  /*1410*/  PLOP3.LUT P2, PT, P0, P2, PT, 0x80, 0x8 ;  /* 0x000000000008781c */ /* 0x000fe20000745070 */
[----:B--2---:R-:W-:-:S04]  /*1420*/  IMAD.WIDE R10, R21, 0x8, R10 ;  /* 0x00000008150a7825 */ /* 0x004fc800078e020a */
[----:B0-----:R-:W-:-:S08]  /*1430*/  IMAD.WIDE R12, R15, 0x8, R12 ;  /* 0x000000080f0c7825 */ /* 0x001fd000078e020c */
[----:B------:R-:W-:Y:S05]  /*1440*/  @!P2 BRA `(.L_x_17) ;  /* 0x000000000058a947 */ /* 0x000fea0003800000 */
[----:B------:R-:W-:Y:S01]  /*1450*/  IADD3 R15, PT, PT, -R5, R25, RZ ;  /* 0x00000019050f7210 */ /* 0x000fe20007ffe1ff */
[----:B------:R-:W2:Y:S03]  /*1460*/  LDG.E.64 R16, desc[UR10][R10.64] ;  /* 0x0000000a0a107981 */ /* 0x000ea6000c1e1b00 */
[----:B------:R-:W-:-:S04]  /*1470*/  ISETP.GE.AND P2, PT, R15, R20, PT ;  /* 0x000000140f00720c */ /* 0x000fc80003f46270 */
[----:B------:R-:W-:-:S04]  /*1480*/  ISETP.GT.AND P2, PT, R15, -0x1, !P2 ;  /* 0xffffffff0f00780c */ /* 0x000fc80005744270 */
[----:B------:R-:W-:-:S13]  /*1490*/  PLOP3.LUT P2, PT, P1, P2, PT, 0x80, 0x8 ;  /* 0x000000000008781c */ /* 0x000fda0000f45070 */
[----:B------:R-:W2:Y:S01]  /*14a0*/  @!P2 LDG.E.64 R18, desc[UR10][R12.64] ;  /* 0x0000000a0c12a981 */ /* 0x000ea2000c1e1b00 */
[----:B------:R-:W0:Y:S01]  /*14b0*/  @P2 S2R R21, SR_CgaCtaId ;  /* 0x0000000000152919 */ /* 0x000e220000008800 */
[----:B------:R-:W-:-:S04]  /*14c0*/  @P2 MOV R14, 0x400 ;  /* 0x00000400000e2802 */ /* 0x000fc80000000f00 */
[----:B0-----:R-:W-:Y:S01]  /*14d0*/  @P2 LEA R21, R21, R14, 0x18 ;  /* 0x0000000e15152211 */ /* 0x001fe200078ec0ff */
[----:B------:R-:W-:-:S04]  /*14e0*/  @P2 IMAD.IADD R14, R24, 0x1, R15 ;  /* 0x00000001180e2824 */ /* 0x000fc800078e020f */
[----:B------:R-:W-:-:S06]  /*14f0*/  @P2 IMAD R14, R14, 0x8, R21 ;  /* 0x000000080e0e2824 */ /* 0x000fcc00078e0215 */
[----:B------:R-:W0:Y:S01]  /*1500*/  @P2 LDS.64 R14, [R14] ;  /* 0x000000000e0e2984 */ /* 0x000e220000000a00 */
        /* <DEDUP_REMOVED lines=10> */
.L_x_17:
[----:B------:R-:W-:Y:S05]  /*15b0*/  BSYNC.RECONVERGENT B0 ;  /* 0x0000000000007941 */ /* 0x000fea0003800200 */
.L_x_16:
[----:B------:R-:W-:-:S09]  /*15c0*/  UISETP.NE.AND UP1, UPT, UR9, 0x1, UPT ;  /* 0x000000010900788c */ /* 0x000fd2000bf25270 */
[----:B------:R-:W-:Y:S05]  /*15d0*/  BRA.U !UP1, `(.L_x_15) ;  /* 0x0000000109f07547 */ /* 0x000fea000b800000 */
[----:B------:R-:W-:Y:S01]  /*15e0*/  VIADD R14, R25, 0x1 ;  /* 0x00000001190e7836 */ /* 0x000fe20000000000 */
[----:B------:R-:W-:Y:S04]  /*15f0*/  BSSY.RECONVERGENT B0, `(.L_x_18) ;  /* 0x000001b000007945 */ /* 0x000fe80003800200 */
        /* <DEDUP_REMOVED lines=11> */
[----:B------:R-:W-:-:S04]  /*16b0*/  @P2 MOV R14, 0x400 ;  /* 0x00000400000e2802 */ /* 0x000fc80000000f00 */
[----:B0-----:R-:W-:Y:S02]  /*16c0*/  @P2 LEA R15, R15, R14, 0x18 ;  /* 0x0000000e0f0f2211 */ /* 0x001fe400078ec0ff */
[----:B------:R-:W-:-:S04]  /*16d0*/  @P2 IADD3 R14, PT, PT, R24, R25, -R5 ;  /* 0x00000019180e2210 */ /* 0x000fc80007ffe805 */
[----:B------:R-:W-:-:S06]  /*16e0*/  @P2 LEA R14, R14, R15, 0x3 ;  /* 0x0000000f0e0e2211 */ /* 0x000fcc00078e18ff */
[----:B------:R-:W0:Y:S01]  /*16f0*/  @P2 LDS.64 R14, [R14+0x8] ;  /* 0x000008000e0e2984 */ /* 0x000e220000000a00 */
[----:B--2---:R-:W-:Y:S02]  /*1700*/  @!P2 IMAD R21, R17, R18, RZ ;  /* 0x000000121115a224 */ /* 0x004fe400078e02ff */
[----:B------:R-:W-:-:S04]  /*1710*/  @!P2 IMAD.WIDE.U32 R22, R18, R16, R6 ;  /* 0x000000101216a225 */ /* 0x000fc800078e0006 */
[----:B------:R-:W-:Y:S02]  /*1720*/  @!P2 IMAD R21, R19, R16, R21 ;  /* 0x000000101315a224 */ /* 0x000fe400078e0215 */
[----:B------:R-:W-:Y:S02]  /*1730*/  @!P2 IMAD.MOV.U32 R6, RZ, RZ, R22 ;  /* 0x000000ffff06a224 */ /* 0x000fe400078e0016 */
[----:B------:R-:W-:Y:S02]  /*1740*/  @!P2 IMAD.IADD R7, R23, 0x1, R21 ;  /* 0x000000011707a824 */ /* 0x000fe400078e0215 */
[-C--:B0-----:R-:W-:Y:S02]  /*1750*/  @P2 IMAD R17, R17, R14.reuse, RZ ;  /* 0x0000000e11112224 */ /* 0x081fe400078e02ff */
[----:B------:R-:W-:-:S04]  /*1760*/  @P2 IMAD.WIDE.U32 R18, R16, R14, R6 ;  /* 0x0000000e10122225 */ /* 0x000fc800078e0006 */
[----:B------:R-:W-:Y:S02]  /*1770*/  @P2 IMAD R17, R16, R15, R17 ;  /* 0x0000000f10112224 */ /* 0x000fe400078e0211 */
[----:B------:R-:W-:-:S03]  /*1780*/  @P2 IMAD.MOV.U32 R6, RZ, RZ, R18 ;  /* 0x000000ffff062224 */ /* 0x000fc600078e0012 */
[----:B------:R-:W-:-:S07]  /*1790*/  @P2 IADD3 R7, PT, PT, R19, R17, RZ ;  /* 0x0000001113072210 */ /* 0x000fce0007ffe0ff */
.L_x_19:
[----:B------:R-:W-:Y:S05]  /*17a0*/  BSYNC.RECONVERGENT B0 ;  /* 0x0000000000007941 */ /* 0x000fea0003800200 */
.L_x_18:
        /* <DEDUP_REMOVED lines=28> */
[----:B------:R-:W-:Y:S01]  /*1970*/  @P0 IMAD.MOV.U32 R6, RZ, RZ, R12 ;  /* 0x000000ffff060224 */ /* 0x000fe200078e000c */
[----:B------:R-:W-:-:S07]  /*1980*/  @P0 IADD3 R7, PT, PT, R13, R11, RZ ;  /* 0x0000000b0d070210 */ /* 0x000fce0007ffe0ff */
.L_x_20:
[----:B------:R-:W-:Y:S05]  /*1990*/  BSYNC.RECONVERGENT B0 ;  /* 0x0000000000007941 */ /* 0x000fea0003800200 */
.L_x_15:
[----:B------:R-:W-:Y:S05]  /*19a0*/  BRA.U UP0, `(.L_x_21) ;  /* 0xfffffff100187547 */ /* 0x000fea000b83ffff */
.L_x_4:
[----:B------:R-:W1:Y:S01]  /*19b0*/  LDCU UR6, c[0x0][0x3a0] ;  /* 0x00007400ff0677ac */ /* 0x000e620008000800 */
[----:B------:R-:W-:-:S04]  /*19c0*/  UIADD3 UR5, UPT, UPT, UR5, 0x1, URZ ;  /* 0x0000000105057890 */ /* 0x000fc8000fffe0ff */
[----:B-1----:R-:W-:Y:S01]  /*19d0*/  UISETP.NE.AND UP0, UPT, UR5, UR6, UPT ;  /* 0x000000060500728c */ /* 0x002fe2000bf05270 */
[----:B------:R-:W-:Y:S08]  /*19e0*/  BAR.SYNC.DEFER_BLOCKING 0x0 ;  /* 0x0000000000007b1d */ /* 0x000ff00000010000 */
[----:B------:R-:W-:Y:S05]  /*19f0*/  BRA.U UP0, `(.L_x_22) ;  /* 0xffffffed001c7547 */ /* 0x000fea000b83ffff */
.L_x_0:
[----:B------:R-:W0:Y:S01]  /*1a00*/  S2R R5, SR_TID.X ;  /* 0x0000000000057919 */ /* 0x000e220000002100 */
[----:B------:R-:W1:Y:S01]  /*1a10*/  LDC.64 R10, c[0x0][0x398] ;  /* 0x0000e600ff0a7b82 */ /* 0x000e620000000a00 */
[----:B------:R-:W2:Y:S07]  /*1a20*/  LDCU UR5, c[0x0][0x3ac] ;  /* 0x00007580ff0577ac */ /* 0x000eae0008000800 */
[----:B------:R-:W3:Y:S01]  /*1a30*/  LDC.64 R8, c[0x0][0x390] ;  /* 0x0000e400ff087b82 */ /* 0x000ee20000000a00 */
[----:B0-----:R-:W-:Y:S01]  /*1a40*/  IADD3 R12, PT, PT, R2, R5, RZ ;  /* 0x00000005020c7210 */ /* 0x001fe20007ffe0ff */
[----:B-1----:R-:W-:-:S04]  /*1a50*/  IMAD R5, R11, R10, RZ ;  /* 0x0000000a0b057224 */ /* 0x002fc800078e02ff */
[----:B------:R-:W-:Y:S01]  /*1a60*/  IMAD R5, R5, UR4, R12 ;  /* 0x0000000405057c24 */ /* 0x000fe2000f8e020c */
[----:B------:R-:W-:-:S03]  /*1a70*/  UIADD3 UR4, UPT, UPT, UR4, 0x1, URZ ;  /* 0x0000000104047890 */ /* 0x000fc6000fffe0ff */
[----:B---3--:R-:W-:Y:S01]  /*1a80*/  IMAD.WIDE R8, R5, 0x8, R8 ;  /* 0x0000000805087825 */ /* 0x008fe200078e0208 */
[----:B--2---:R-:W-:-:S04]  /*1a90*/  UISETP.NE.AND UP0, UPT, UR4, UR5, UPT ;  /* 0x000000050400728c */ /* 0x004fc8000bf05270 */
[----:B------:R0:W-:Y:S05]  /*1aa0*/  STG.E.64 desc[UR10][R8.64], R6 ;  /* 0x0000000608007986 */ /* 0x0001ea000c101b0a */
[----:B------:R-:W-:Y:S05]  /*1ab0*/  BRA.U UP0, `(.L_x_23) ;  /* 0xffffffe900187547 */ /* 0x000fea000b83ffff */
[----:B------:R-:W-:Y:S05]  /*1ac0*/  EXIT ;  /* 0x000000000000794d */ /* 0x000fea0003800000 */
.L_x_24:
[----:B------:R-:W-:-:S00]  /*1ad0*/  BRA `(.L_x_24) ;  /* 0xfffffffc00fc7947 */ /* 0x000fc0000383ffff */
[----:B------:R-:W-:-:S00]  /*1ae0*/  NOP ;  /* 0x0000000000007918 */ /* 0x000fc00000000000 */
        /* <DEDUP_REMOVED lines=9> */
.L_x_25:


//--------------------- .nv.shared._Z7dkernelPlS_S_iiiiii --------------------------
	.section	.nv.shared._Z7dkernelPlS_S_iiiiii,"aw",@nobits
	.sectionflags	@""
	.align	16
	.zero		1024


//--------------------- .nv.shared.reserved.0     --------------------------
	.section	.nv.shared.reserved.0,"aw",@nobits
	.weak		__nv_reservedSMEM_offset_0_alias
	.size		__nv_reservedSMEM_offset_0_alias, 0, 64
	.other		__nv_reservedSMEM_offset_0_alias,@"STO_CUDA_RESERVED_SHARED STV_DEFAULT"
__nv_reservedSMEM_offset_0_alias:
	.zero		0
	.zero		64


//--------------------- .nv.constant0._Z7dkernelPlS_S_iiiiii --------------------------
	.section	.nv.constant0._Z7dkernelPlS_S_iiiiii,"a",@progbits
	.sectionflags	@""
	.align	4
.nv.constant0._Z7dkernelPlS_S_iiiiii:
	.zero		944


//--------------------- SYMBOLS --------------------------

	.type		.nv.reservedSmem.offset0,@object
	.size		.nv.reservedSmem.offset0,0x4
	.type		.nv.reservedSmem.cap,@object
	.size		.nv.reservedSmem.cap,0x4
